//
// Generated by NVIDIA NVVM Compiler
//
// Compiler Build ID: CL-36424714
// Cuda compilation tools, release 13.0, V13.0.88
// Based on NVVM 20.0.0
//

.version 9.0
.target sm_100
.address_size 64

	// .globl	_Z16d_MatMul_simple1PKdPdS0_
// _ZZ16d_MatMul_simple2PKdPdS0_E8neuron_i has been demoted
// _ZZ16d_MatMul_simple3PKdPdS0_E8neuron_i has been demoted

.visible .entry _Z16d_MatMul_simple1PKdPdS0_(
	.param .u64 .ptr .align 1 _Z16d_MatMul_simple1PKdPdS0__param_0,
	.param .u64 .ptr .align 1 _Z16d_MatMul_simple1PKdPdS0__param_1,
	.param .u64 .ptr .align 1 _Z16d_MatMul_simple1PKdPdS0__param_2
)
{
	.reg .pred 	%p<2>;
	.reg .b32 	%r<11>;
	.reg .b64 	%rd<13>;
	.reg .b64 	%fd<1540>;

	ld.param.u64 	%rd4, [_Z16d_MatMul_simple1PKdPdS0__param_0];
	ld.param.u64 	%rd3, [_Z16d_MatMul_simple1PKdPdS0__param_1];
	ld.param.u64 	%rd5, [_Z16d_MatMul_simple1PKdPdS0__param_2];
	cvta.to.global.u64 	%rd1, %rd5;
	cvta.to.global.u64 	%rd2, %rd4;
	mov.u32 	%r6, %ctaid.x;
	mov.u32 	%r7, %ntid.x;
	mov.u32 	%r8, %tid.x;
	mad.lo.s32 	%r1, %r6, %r7, %r8;
	mul.lo.s32 	%r2, %r1, 25088;
	mov.f64 	%fd1539, 0d0000000000000000;
	mov.b32 	%r10, 0;
$L__BB0_1:
	.pragma "nounroll";
	mul.wide.u32 	%rd6, %r10, 8;
	add.s64 	%rd7, %rd2, %rd6;
	ld.global.f64 	%fd4, [%rd7];
	add.s32 	%r9, %r10, %r2;
	mul.wide.s32 	%rd8, %r9, 8;
	add.s64 	%rd9, %rd1, %rd8;
	ld.global.f64 	%fd5, [%rd9];
	fma.rn.f64 	%fd6, %fd4, %fd5, %fd1539;
	ld.global.f64 	%fd7, [%rd7+8];
	ld.global.f64 	%fd8, [%rd9+8];
	fma.rn.f64 	%fd9, %fd7, %fd8, %fd6;
	ld.global.f64 	%fd10, [%rd7+16];
	ld.global.f64 	%fd11, [%rd9+16];
	fma.rn.f64 	%fd12, %fd10, %fd11, %fd9;
	ld.global.f64 	%fd13, [%rd7+24];
	ld.global.f64 	%fd14, [%rd9+24];
	fma.rn.f64 	%fd15, %fd13, %fd14, %fd12;
	ld.global.f64 	%fd16, [%rd7+32];
	ld.global.f64 	%fd17, [%rd9+32];
	fma.rn.f64 	%fd18, %fd16, %fd17, %fd15;
	ld.global.f64 	%fd19, [%rd7+40];
	ld.global.f64 	%fd20, [%rd9+40];
	fma.rn.f64 	%fd21, %fd19, %fd20, %fd18;
	ld.global.f64 	%fd22, [%rd7+48];
	ld.global.f64 	%fd23, [%rd9+48];
	fma.rn.f64 	%fd24, %fd22, %fd23, %fd21;
	ld.global.f64 	%fd25, [%rd7+56];
	ld.global.f64 	%fd26, [%rd9+56];
	fma.rn.f64 	%fd27, %fd25, %fd26, %fd24;
	ld.global.f64 	%fd28, [%rd7+64];
	ld.global.f64 	%fd29, [%rd9+64];
	fma.rn.f64 	%fd30, %fd28, %fd29, %fd27;
	ld.global.f64 	%fd31, [%rd7+72];
	ld.global.f64 	%fd32, [%rd9+72];
	fma.rn.f64 	%fd33, %fd31, %fd32, %fd30;
	ld.global.f64 	%fd34, [%rd7+80];
	ld.global.f64 	%fd35, [%rd9+80];
	fma.rn.f64 	%fd36, %fd34, %fd35, %fd33;
	ld.global.f64 	%fd37, [%rd7+88];
	ld.global.f64 	%fd38, [%rd9+88];
	fma.rn.f64 	%fd39, %fd37, %fd38, %fd36;
	ld.global.f64 	%fd40, [%rd7+96];
	ld.global.f64 	%fd41, [%rd9+96];
	fma.rn.f64 	%fd42, %fd40, %fd41, %fd39;
	ld.global.f64 	%fd43, [%rd7+104];
	ld.global.f64 	%fd44, [%rd9+104];
	fma.rn.f64 	%fd45, %fd43, %fd44, %fd42;
	ld.global.f64 	%fd46, [%rd7+112];
	ld.global.f64 	%fd47, [%rd9+112];
	fma.rn.f64 	%fd48, %fd46, %fd47, %fd45;
	ld.global.f64 	%fd49, [%rd7+120];
	ld.global.f64 	%fd50, [%rd9+120];
	fma.rn.f64 	%fd51, %fd49, %fd50, %fd48;
	ld.global.f64 	%fd52, [%rd7+128];
	ld.global.f64 	%fd53, [%rd9+128];
	fma.rn.f64 	%fd54, %fd52, %fd53, %fd51;
	ld.global.f64 	%fd55, [%rd7+136];
	ld.global.f64 	%fd56, [%rd9+136];
	fma.rn.f64 	%fd57, %fd55, %fd56, %fd54;
	ld.global.f64 	%fd58, [%rd7+144];
	ld.global.f64 	%fd59, [%rd9+144];
	fma.rn.f64 	%fd60, %fd58, %fd59, %fd57;
	ld.global.f64 	%fd61, [%rd7+152];
	ld.global.f64 	%fd62, [%rd9+152];
	fma.rn.f64 	%fd63, %fd61, %fd62, %fd60;
	ld.global.f64 	%fd64, [%rd7+160];
	ld.global.f64 	%fd65, [%rd9+160];
	fma.rn.f64 	%fd66, %fd64, %fd65, %fd63;
	ld.global.f64 	%fd67, [%rd7+168];
	ld.global.f64 	%fd68, [%rd9+168];
	fma.rn.f64 	%fd69, %fd67, %fd68, %fd66;
	ld.global.f64 	%fd70, [%rd7+176];
	ld.global.f64 	%fd71, [%rd9+176];
	fma.rn.f64 	%fd72, %fd70, %fd71, %fd69;
	ld.global.f64 	%fd73, [%rd7+184];
	ld.global.f64 	%fd74, [%rd9+184];
	fma.rn.f64 	%fd75, %fd73, %fd74, %fd72;
	ld.global.f64 	%fd76, [%rd7+192];
	ld.global.f64 	%fd77, [%rd9+192];
	fma.rn.f64 	%fd78, %fd76, %fd77, %fd75;
	ld.global.f64 	%fd79, [%rd7+200];
	ld.global.f64 	%fd80, [%rd9+200];
	fma.rn.f64 	%fd81, %fd79, %fd80, %fd78;
	ld.global.f64 	%fd82, [%rd7+208];
	ld.global.f64 	%fd83, [%rd9+208];
	fma.rn.f64 	%fd84, %fd82, %fd83, %fd81;
	ld.global.f64 	%fd85, [%rd7+216];
	ld.global.f64 	%fd86, [%rd9+216];
	fma.rn.f64 	%fd87, %fd85, %fd86, %fd84;
	ld.global.f64 	%fd88, [%rd7+224];
	ld.global.f64 	%fd89, [%rd9+224];
	fma.rn.f64 	%fd90, %fd88, %fd89, %fd87;
	ld.global.f64 	%fd91, [%rd7+232];
	ld.global.f64 	%fd92, [%rd9+232];
	fma.rn.f64 	%fd93, %fd91, %fd92, %fd90;
	ld.global.f64 	%fd94, [%rd7+240];
	ld.global.f64 	%fd95, [%rd9+240];
	fma.rn.f64 	%fd96, %fd94, %fd95, %fd93;
	ld.global.f64 	%fd97, [%rd7+248];
	ld.global.f64 	%fd98, [%rd9+248];
	fma.rn.f64 	%fd99, %fd97, %fd98, %fd96;
	ld.global.f64 	%fd100, [%rd7+256];
	ld.global.f64 	%fd101, [%rd9+256];
	fma.rn.f64 	%fd102, %fd100, %fd101, %fd99;
	ld.global.f64 	%fd103, [%rd7+264];
	ld.global.f64 	%fd104, [%rd9+264];
	fma.rn.f64 	%fd105, %fd103, %fd104, %fd102;
	ld.global.f64 	%fd106, [%rd7+272];
	ld.global.f64 	%fd107, [%rd9+272];
	fma.rn.f64 	%fd108, %fd106, %fd107, %fd105;
	ld.global.f64 	%fd109, [%rd7+280];
	ld.global.f64 	%fd110, [%rd9+280];
	fma.rn.f64 	%fd111, %fd109, %fd110, %fd108;
	ld.global.f64 	%fd112, [%rd7+288];
	ld.global.f64 	%fd113, [%rd9+288];
	fma.rn.f64 	%fd114, %fd112, %fd113, %fd111;
	ld.global.f64 	%fd115, [%rd7+296];
	ld.global.f64 	%fd116, [%rd9+296];
	fma.rn.f64 	%fd117, %fd115, %fd116, %fd114;
	ld.global.f64 	%fd118, [%rd7+304];
	ld.global.f64 	%fd119, [%rd9+304];
	fma.rn.f64 	%fd120, %fd118, %fd119, %fd117;
	ld.global.f64 	%fd121, [%rd7+312];
	ld.global.f64 	%fd122, [%rd9+312];
	fma.rn.f64 	%fd123, %fd121, %fd122, %fd120;
	ld.global.f64 	%fd124, [%rd7+320];
	ld.global.f64 	%fd125, [%rd9+320];
	fma.rn.f64 	%fd126, %fd124, %fd125, %fd123;
	ld.global.f64 	%fd127, [%rd7+328];
	ld.global.f64 	%fd128, [%rd9+328];
	fma.rn.f64 	%fd129, %fd127, %fd128, %fd126;
	ld.global.f64 	%fd130, [%rd7+336];
	ld.global.f64 	%fd131, [%rd9+336];
	fma.rn.f64 	%fd132, %fd130, %fd131, %fd129;
	ld.global.f64 	%fd133, [%rd7+344];
	ld.global.f64 	%fd134, [%rd9+344];
	fma.rn.f64 	%fd135, %fd133, %fd134, %fd132;
	ld.global.f64 	%fd136, [%rd7+352];
	ld.global.f64 	%fd137, [%rd9+352];
	fma.rn.f64 	%fd138, %fd136, %fd137, %fd135;
	ld.global.f64 	%fd139, [%rd7+360];
	ld.global.f64 	%fd140, [%rd9+360];
	fma.rn.f64 	%fd141, %fd139, %fd140, %fd138;
	ld.global.f64 	%fd142, [%rd7+368];
	ld.global.f64 	%fd143, [%rd9+368];
	fma.rn.f64 	%fd144, %fd142, %fd143, %fd141;
	ld.global.f64 	%fd145, [%rd7+376];
	ld.global.f64 	%fd146, [%rd9+376];
	fma.rn.f64 	%fd147, %fd145, %fd146, %fd144;
	ld.global.f64 	%fd148, [%rd7+384];
	ld.global.f64 	%fd149, [%rd9+384];
	fma.rn.f64 	%fd150, %fd148, %fd149, %fd147;
	ld.global.f64 	%fd151, [%rd7+392];
	ld.global.f64 	%fd152, [%rd9+392];
	fma.rn.f64 	%fd153, %fd151, %fd152, %fd150;
	ld.global.f64 	%fd154, [%rd7+400];
	ld.global.f64 	%fd155, [%rd9+400];
	fma.rn.f64 	%fd156, %fd154, %fd155, %fd153;
	ld.global.f64 	%fd157, [%rd7+408];
	ld.global.f64 	%fd158, [%rd9+408];
	fma.rn.f64 	%fd159, %fd157, %fd158, %fd156;
	ld.global.f64 	%fd160, [%rd7+416];
	ld.global.f64 	%fd161, [%rd9+416];
	fma.rn.f64 	%fd162, %fd160, %fd161, %fd159;
	ld.global.f64 	%fd163, [%rd7+424];
	ld.global.f64 	%fd164, [%rd9+424];
	fma.rn.f64 	%fd165, %fd163, %fd164, %fd162;
	ld.global.f64 	%fd166, [%rd7+432];
	ld.global.f64 	%fd167, [%rd9+432];
	fma.rn.f64 	%fd168, %fd166, %fd167, %fd165;
	ld.global.f64 	%fd169, [%rd7+440];
	ld.global.f64 	%fd170, [%rd9+440];
	fma.rn.f64 	%fd171, %fd169, %fd170, %fd168;
	ld.global.f64 	%fd172, [%rd7+448];
	ld.global.f64 	%fd173, [%rd9+448];
	fma.rn.f64 	%fd174, %fd172, %fd173, %fd171;
	ld.global.f64 	%fd175, [%rd7+456];
	ld.global.f64 	%fd176, [%rd9+456];
	fma.rn.f64 	%fd177, %fd175, %fd176, %fd174;
	ld.global.f64 	%fd178, [%rd7+464];
	ld.global.f64 	%fd179, [%rd9+464];
	fma.rn.f64 	%fd180, %fd178, %fd179, %fd177;
	ld.global.f64 	%fd181, [%rd7+472];
	ld.global.f64 	%fd182, [%rd9+472];
	fma.rn.f64 	%fd183, %fd181, %fd182, %fd180;
	ld.global.f64 	%fd184, [%rd7+480];
	ld.global.f64 	%fd185, [%rd9+480];
	fma.rn.f64 	%fd186, %fd184, %fd185, %fd183;
	ld.global.f64 	%fd187, [%rd7+488];
	ld.global.f64 	%fd188, [%rd9+488];
	fma.rn.f64 	%fd189, %fd187, %fd188, %fd186;
	ld.global.f64 	%fd190, [%rd7+496];
	ld.global.f64 	%fd191, [%rd9+496];
	fma.rn.f64 	%fd192, %fd190, %fd191, %fd189;
	ld.global.f64 	%fd193, [%rd7+504];
	ld.global.f64 	%fd194, [%rd9+504];
	fma.rn.f64 	%fd195, %fd193, %fd194, %fd192;
	ld.global.f64 	%fd196, [%rd7+512];
	ld.global.f64 	%fd197, [%rd9+512];
	fma.rn.f64 	%fd198, %fd196, %fd197, %fd195;
	ld.global.f64 	%fd199, [%rd7+520];
	ld.global.f64 	%fd200, [%rd9+520];
	fma.rn.f64 	%fd201, %fd199, %fd200, %fd198;
	ld.global.f64 	%fd202, [%rd7+528];
	ld.global.f64 	%fd203, [%rd9+528];
	fma.rn.f64 	%fd204, %fd202, %fd203, %fd201;
	ld.global.f64 	%fd205, [%rd7+536];
	ld.global.f64 	%fd206, [%rd9+536];
	fma.rn.f64 	%fd207, %fd205, %fd206, %fd204;
	ld.global.f64 	%fd208, [%rd7+544];
	ld.global.f64 	%fd209, [%rd9+544];
	fma.rn.f64 	%fd210, %fd208, %fd209, %fd207;
	ld.global.f64 	%fd211, [%rd7+552];
	ld.global.f64 	%fd212, [%rd9+552];
	fma.rn.f64 	%fd213, %fd211, %fd212, %fd210;
	ld.global.f64 	%fd214, [%rd7+560];
	ld.global.f64 	%fd215, [%rd9+560];
	fma.rn.f64 	%fd216, %fd214, %fd215, %fd213;
	ld.global.f64 	%fd217, [%rd7+568];
	ld.global.f64 	%fd218, [%rd9+568];
	fma.rn.f64 	%fd219, %fd217, %fd218, %fd216;
	ld.global.f64 	%fd220, [%rd7+576];
	ld.global.f64 	%fd221, [%rd9+576];
	fma.rn.f64 	%fd222, %fd220, %fd221, %fd219;
	ld.global.f64 	%fd223, [%rd7+584];
	ld.global.f64 	%fd224, [%rd9+584];
	fma.rn.f64 	%fd225, %fd223, %fd224, %fd222;
	ld.global.f64 	%fd226, [%rd7+592];
	ld.global.f64 	%fd227, [%rd9+592];
	fma.rn.f64 	%fd228, %fd226, %fd227, %fd225;
	ld.global.f64 	%fd229, [%rd7+600];
	ld.global.f64 	%fd230, [%rd9+600];
	fma.rn.f64 	%fd231, %fd229, %fd230, %fd228;
	ld.global.f64 	%fd232, [%rd7+608];
	ld.global.f64 	%fd233, [%rd9+608];
	fma.rn.f64 	%fd234, %fd232, %fd233, %fd231;
	ld.global.f64 	%fd235, [%rd7+616];
	ld.global.f64 	%fd236, [%rd9+616];
	fma.rn.f64 	%fd237, %fd235, %fd236, %fd234;
	ld.global.f64 	%fd238, [%rd7+624];
	ld.global.f64 	%fd239, [%rd9+624];
	fma.rn.f64 	%fd240, %fd238, %fd239, %fd237;
	ld.global.f64 	%fd241, [%rd7+632];
	ld.global.f64 	%fd242, [%rd9+632];
	fma.rn.f64 	%fd243, %fd241, %fd242, %fd240;
	ld.global.f64 	%fd244, [%rd7+640];
	ld.global.f64 	%fd245, [%rd9+640];
	fma.rn.f64 	%fd246, %fd244, %fd245, %fd243;
	ld.global.f64 	%fd247, [%rd7+648];
	ld.global.f64 	%fd248, [%rd9+648];
	fma.rn.f64 	%fd249, %fd247, %fd248, %fd246;
	ld.global.f64 	%fd250, [%rd7+656];
	ld.global.f64 	%fd251, [%rd9+656];
	fma.rn.f64 	%fd252, %fd250, %fd251, %fd249;
	ld.global.f64 	%fd253, [%rd7+664];
	ld.global.f64 	%fd254, [%rd9+664];
	fma.rn.f64 	%fd255, %fd253, %fd254, %fd252;
	ld.global.f64 	%fd256, [%rd7+672];
	ld.global.f64 	%fd257, [%rd9+672];
	fma.rn.f64 	%fd258, %fd256, %fd257, %fd255;
	ld.global.f64 	%fd259, [%rd7+680];
	ld.global.f64 	%fd260, [%rd9+680];
	fma.rn.f64 	%fd261, %fd259, %fd260, %fd258;
	ld.global.f64 	%fd262, [%rd7+688];
	ld.global.f64 	%fd263, [%rd9+688];
	fma.rn.f64 	%fd264, %fd262, %fd263, %fd261;
	ld.global.f64 	%fd265, [%rd7+696];
	ld.global.f64 	%fd266, [%rd9+696];
	fma.rn.f64 	%fd267, %fd265, %fd266, %fd264;
	ld.global.f64 	%fd268, [%rd7+704];
	ld.global.f64 	%fd269, [%rd9+704];
	fma.rn.f64 	%fd270, %fd268, %fd269, %fd267;
	ld.global.f64 	%fd271, [%rd7+712];
	ld.global.f64 	%fd272, [%rd9+712];
	fma.rn.f64 	%fd273, %fd271, %fd272, %fd270;
	ld.global.f64 	%fd274, [%rd7+720];
	ld.global.f64 	%fd275, [%rd9+720];
	fma.rn.f64 	%fd276, %fd274, %fd275, %fd273;
	ld.global.f64 	%fd277, [%rd7+728];
	ld.global.f64 	%fd278, [%rd9+728];
	fma.rn.f64 	%fd279, %fd277, %fd278, %fd276;
	ld.global.f64 	%fd280, [%rd7+736];
	ld.global.f64 	%fd281, [%rd9+736];
	fma.rn.f64 	%fd282, %fd280, %fd281, %fd279;
	ld.global.f64 	%fd283, [%rd7+744];
	ld.global.f64 	%fd284, [%rd9+744];
	fma.rn.f64 	%fd285, %fd283, %fd284, %fd282;
	ld.global.f64 	%fd286, [%rd7+752];
	ld.global.f64 	%fd287, [%rd9+752];
	fma.rn.f64 	%fd288, %fd286, %fd287, %fd285;
	ld.global.f64 	%fd289, [%rd7+760];
	ld.global.f64 	%fd290, [%rd9+760];
	fma.rn.f64 	%fd291, %fd289, %fd290, %fd288;
	ld.global.f64 	%fd292, [%rd7+768];
	ld.global.f64 	%fd293, [%rd9+768];
	fma.rn.f64 	%fd294, %fd292, %fd293, %fd291;
	ld.global.f64 	%fd295, [%rd7+776];
	ld.global.f64 	%fd296, [%rd9+776];
	fma.rn.f64 	%fd297, %fd295, %fd296, %fd294;
	ld.global.f64 	%fd298, [%rd7+784];
	ld.global.f64 	%fd299, [%rd9+784];
	fma.rn.f64 	%fd300, %fd298, %fd299, %fd297;
	ld.global.f64 	%fd301, [%rd7+792];
	ld.global.f64 	%fd302, [%rd9+792];
	fma.rn.f64 	%fd303, %fd301, %fd302, %fd300;
	ld.global.f64 	%fd304, [%rd7+800];
	ld.global.f64 	%fd305, [%rd9+800];
	fma.rn.f64 	%fd306, %fd304, %fd305, %fd303;
	ld.global.f64 	%fd307, [%rd7+808];
	ld.global.f64 	%fd308, [%rd9+808];
	fma.rn.f64 	%fd309, %fd307, %fd308, %fd306;
	ld.global.f64 	%fd310, [%rd7+816];
	ld.global.f64 	%fd311, [%rd9+816];
	fma.rn.f64 	%fd312, %fd310, %fd311, %fd309;
	ld.global.f64 	%fd313, [%rd7+824];
	ld.global.f64 	%fd314, [%rd9+824];
	fma.rn.f64 	%fd315, %fd313, %fd314, %fd312;
	ld.global.f64 	%fd316, [%rd7+832];
	ld.global.f64 	%fd317, [%rd9+832];
	fma.rn.f64 	%fd318, %fd316, %fd317, %fd315;
	ld.global.f64 	%fd319, [%rd7+840];
	ld.global.f64 	%fd320, [%rd9+840];
	fma.rn.f64 	%fd321, %fd319, %fd320, %fd318;
	ld.global.f64 	%fd322, [%rd7+848];
	ld.global.f64 	%fd323, [%rd9+848];
	fma.rn.f64 	%fd324, %fd322, %fd323, %fd321;
	ld.global.f64 	%fd325, [%rd7+856];
	ld.global.f64 	%fd326, [%rd9+856];
	fma.rn.f64 	%fd327, %fd325, %fd326, %fd324;
	ld.global.f64 	%fd328, [%rd7+864];
	ld.global.f64 	%fd329, [%rd9+864];
	fma.rn.f64 	%fd330, %fd328, %fd329, %fd327;
	ld.global.f64 	%fd331, [%rd7+872];
	ld.global.f64 	%fd332, [%rd9+872];
	fma.rn.f64 	%fd333, %fd331, %fd332, %fd330;
	ld.global.f64 	%fd334, [%rd7+880];
	ld.global.f64 	%fd335, [%rd9+880];
	fma.rn.f64 	%fd336, %fd334, %fd335, %fd333;
	ld.global.f64 	%fd337, [%rd7+888];
	ld.global.f64 	%fd338, [%rd9+888];
	fma.rn.f64 	%fd339, %fd337, %fd338, %fd336;
	ld.global.f64 	%fd340, [%rd7+896];
	ld.global.f64 	%fd341, [%rd9+896];
	fma.rn.f64 	%fd342, %fd340, %fd341, %fd339;
	ld.global.f64 	%fd343, [%rd7+904];
	ld.global.f64 	%fd344, [%rd9+904];
	fma.rn.f64 	%fd345, %fd343, %fd344, %fd342;
	ld.global.f64 	%fd346, [%rd7+912];
	ld.global.f64 	%fd347, [%rd9+912];
	fma.rn.f64 	%fd348, %fd346, %fd347, %fd345;
	ld.global.f64 	%fd349, [%rd7+920];
	ld.global.f64 	%fd350, [%rd9+920];
	fma.rn.f64 	%fd351, %fd349, %fd350, %fd348;
	ld.global.f64 	%fd352, [%rd7+928];
	ld.global.f64 	%fd353, [%rd9+928];
	fma.rn.f64 	%fd354, %fd352, %fd353, %fd351;
	ld.global.f64 	%fd355, [%rd7+936];
	ld.global.f64 	%fd356, [%rd9+936];
	fma.rn.f64 	%fd357, %fd355, %fd356, %fd354;
	ld.global.f64 	%fd358, [%rd7+944];
	ld.global.f64 	%fd359, [%rd9+944];
	fma.rn.f64 	%fd360, %fd358, %fd359, %fd357;
	ld.global.f64 	%fd361, [%rd7+952];
	ld.global.f64 	%fd362, [%rd9+952];
	fma.rn.f64 	%fd363, %fd361, %fd362, %fd360;
	ld.global.f64 	%fd364, [%rd7+960];
	ld.global.f64 	%fd365, [%rd9+960];
	fma.rn.f64 	%fd366, %fd364, %fd365, %fd363;
	ld.global.f64 	%fd367, [%rd7+968];
	ld.global.f64 	%fd368, [%rd9+968];
	fma.rn.f64 	%fd369, %fd367, %fd368, %fd366;
	ld.global.f64 	%fd370, [%rd7+976];
	ld.global.f64 	%fd371, [%rd9+976];
	fma.rn.f64 	%fd372, %fd370, %fd371, %fd369;
	ld.global.f64 	%fd373, [%rd7+984];
	ld.global.f64 	%fd374, [%rd9+984];
	fma.rn.f64 	%fd375, %fd373, %fd374, %fd372;
	ld.global.f64 	%fd376, [%rd7+992];
	ld.global.f64 	%fd377, [%rd9+992];
	fma.rn.f64 	%fd378, %fd376, %fd377, %fd375;
	ld.global.f64 	%fd379, [%rd7+1000];
	ld.global.f64 	%fd380, [%rd9+1000];
	fma.rn.f64 	%fd381, %fd379, %fd380, %fd378;
	ld.global.f64 	%fd382, [%rd7+1008];
	ld.global.f64 	%fd383, [%rd9+1008];
	fma.rn.f64 	%fd384, %fd382, %fd383, %fd381;
	ld.global.f64 	%fd385, [%rd7+1016];
	ld.global.f64 	%fd386, [%rd9+1016];
	fma.rn.f64 	%fd387, %fd385, %fd386, %fd384;
	ld.global.f64 	%fd388, [%rd7+1024];
	ld.global.f64 	%fd389, [%rd9+1024];
	fma.rn.f64 	%fd390, %fd388, %fd389, %fd387;
	ld.global.f64 	%fd391, [%rd7+1032];
	ld.global.f64 	%fd392, [%rd9+1032];
	fma.rn.f64 	%fd393, %fd391, %fd392, %fd390;
	ld.global.f64 	%fd394, [%rd7+1040];
	ld.global.f64 	%fd395, [%rd9+1040];
	fma.rn.f64 	%fd396, %fd394, %fd395, %fd393;
	ld.global.f64 	%fd397, [%rd7+1048];
	ld.global.f64 	%fd398, [%rd9+1048];
	fma.rn.f64 	%fd399, %fd397, %fd398, %fd396;
	ld.global.f64 	%fd400, [%rd7+1056];
	ld.global.f64 	%fd401, [%rd9+1056];
	fma.rn.f64 	%fd402, %fd400, %fd401, %fd399;
	ld.global.f64 	%fd403, [%rd7+1064];
	ld.global.f64 	%fd404, [%rd9+1064];
	fma.rn.f64 	%fd405, %fd403, %fd404, %fd402;
	ld.global.f64 	%fd406, [%rd7+1072];
	ld.global.f64 	%fd407, [%rd9+1072];
	fma.rn.f64 	%fd408, %fd406, %fd407, %fd405;
	ld.global.f64 	%fd409, [%rd7+1080];
	ld.global.f64 	%fd410, [%rd9+1080];
	fma.rn.f64 	%fd411, %fd409, %fd410, %fd408;
	ld.global.f64 	%fd412, [%rd7+1088];
	ld.global.f64 	%fd413, [%rd9+1088];
	fma.rn.f64 	%fd414, %fd412, %fd413, %fd411;
	ld.global.f64 	%fd415, [%rd7+1096];
	ld.global.f64 	%fd416, [%rd9+1096];
	fma.rn.f64 	%fd417, %fd415, %fd416, %fd414;
	ld.global.f64 	%fd418, [%rd7+1104];
	ld.global.f64 	%fd419, [%rd9+1104];
	fma.rn.f64 	%fd420, %fd418, %fd419, %fd417;
	ld.global.f64 	%fd421, [%rd7+1112];
	ld.global.f64 	%fd422, [%rd9+1112];
	fma.rn.f64 	%fd423, %fd421, %fd422, %fd420;
	ld.global.f64 	%fd424, [%rd7+1120];
	ld.global.f64 	%fd425, [%rd9+1120];
	fma.rn.f64 	%fd426, %fd424, %fd425, %fd423;
	ld.global.f64 	%fd427, [%rd7+1128];
	ld.global.f64 	%fd428, [%rd9+1128];
	fma.rn.f64 	%fd429, %fd427, %fd428, %fd426;
	ld.global.f64 	%fd430, [%rd7+1136];
	ld.global.f64 	%fd431, [%rd9+1136];
	fma.rn.f64 	%fd432, %fd430, %fd431, %fd429;
	ld.global.f64 	%fd433, [%rd7+1144];
	ld.global.f64 	%fd434, [%rd9+1144];
	fma.rn.f64 	%fd435, %fd433, %fd434, %fd432;
	ld.global.f64 	%fd436, [%rd7+1152];
	ld.global.f64 	%fd437, [%rd9+1152];
	fma.rn.f64 	%fd438, %fd436, %fd437, %fd435;
	ld.global.f64 	%fd439, [%rd7+1160];
	ld.global.f64 	%fd440, [%rd9+1160];
	fma.rn.f64 	%fd441, %fd439, %fd440, %fd438;
	ld.global.f64 	%fd442, [%rd7+1168];
	ld.global.f64 	%fd443, [%rd9+1168];
	fma.rn.f64 	%fd444, %fd442, %fd443, %fd441;
	ld.global.f64 	%fd445, [%rd7+1176];
	ld.global.f64 	%fd446, [%rd9+1176];
	fma.rn.f64 	%fd447, %fd445, %fd446, %fd444;
	ld.global.f64 	%fd448, [%rd7+1184];
	ld.global.f64 	%fd449, [%rd9+1184];
	fma.rn.f64 	%fd450, %fd448, %fd449, %fd447;
	ld.global.f64 	%fd451, [%rd7+1192];
	ld.global.f64 	%fd452, [%rd9+1192];
	fma.rn.f64 	%fd453, %fd451, %fd452, %fd450;
	ld.global.f64 	%fd454, [%rd7+1200];
	ld.global.f64 	%fd455, [%rd9+1200];
	fma.rn.f64 	%fd456, %fd454, %fd455, %fd453;
	ld.global.f64 	%fd457, [%rd7+1208];
	ld.global.f64 	%fd458, [%rd9+1208];
	fma.rn.f64 	%fd459, %fd457, %fd458, %fd456;
	ld.global.f64 	%fd460, [%rd7+1216];
	ld.global.f64 	%fd461, [%rd9+1216];
	fma.rn.f64 	%fd462, %fd460, %fd461, %fd459;
	ld.global.f64 	%fd463, [%rd7+1224];
	ld.global.f64 	%fd464, [%rd9+1224];
	fma.rn.f64 	%fd465, %fd463, %fd464, %fd462;
	ld.global.f64 	%fd466, [%rd7+1232];
	ld.global.f64 	%fd467, [%rd9+1232];
	fma.rn.f64 	%fd468, %fd466, %fd467, %fd465;
	ld.global.f64 	%fd469, [%rd7+1240];
	ld.global.f64 	%fd470, [%rd9+1240];
	fma.rn.f64 	%fd471, %fd469, %fd470, %fd468;
	ld.global.f64 	%fd472, [%rd7+1248];
	ld.global.f64 	%fd473, [%rd9+1248];
	fma.rn.f64 	%fd474, %fd472, %fd473, %fd471;
	ld.global.f64 	%fd475, [%rd7+1256];
	ld.global.f64 	%fd476, [%rd9+1256];
	fma.rn.f64 	%fd477, %fd475, %fd476, %fd474;
	ld.global.f64 	%fd478, [%rd7+1264];
	ld.global.f64 	%fd479, [%rd9+1264];
	fma.rn.f64 	%fd480, %fd478, %fd479, %fd477;
	ld.global.f64 	%fd481, [%rd7+1272];
	ld.global.f64 	%fd482, [%rd9+1272];
	fma.rn.f64 	%fd483, %fd481, %fd482, %fd480;
	ld.global.f64 	%fd484, [%rd7+1280];
	ld.global.f64 	%fd485, [%rd9+1280];
	fma.rn.f64 	%fd486, %fd484, %fd485, %fd483;
	ld.global.f64 	%fd487, [%rd7+1288];
	ld.global.f64 	%fd488, [%rd9+1288];
	fma.rn.f64 	%fd489, %fd487, %fd488, %fd486;
	ld.global.f64 	%fd490, [%rd7+1296];
	ld.global.f64 	%fd491, [%rd9+1296];
	fma.rn.f64 	%fd492, %fd490, %fd491, %fd489;
	ld.global.f64 	%fd493, [%rd7+1304];
	ld.global.f64 	%fd494, [%rd9+1304];
	fma.rn.f64 	%fd495, %fd493, %fd494, %fd492;
	ld.global.f64 	%fd496, [%rd7+1312];
	ld.global.f64 	%fd497, [%rd9+1312];
	fma.rn.f64 	%fd498, %fd496, %fd497, %fd495;
	ld.global.f64 	%fd499, [%rd7+1320];
	ld.global.f64 	%fd500, [%rd9+1320];
	fma.rn.f64 	%fd501, %fd499, %fd500, %fd498;
	ld.global.f64 	%fd502, [%rd7+1328];
	ld.global.f64 	%fd503, [%rd9+1328];
	fma.rn.f64 	%fd504, %fd502, %fd503, %fd501;
	ld.global.f64 	%fd505, [%rd7+1336];
	ld.global.f64 	%fd506, [%rd9+1336];
	fma.rn.f64 	%fd507, %fd505, %fd506, %fd504;
	ld.global.f64 	%fd508, [%rd7+1344];
	ld.global.f64 	%fd509, [%rd9+1344];
	fma.rn.f64 	%fd510, %fd508, %fd509, %fd507;
	ld.global.f64 	%fd511, [%rd7+1352];
	ld.global.f64 	%fd512, [%rd9+1352];
	fma.rn.f64 	%fd513, %fd511, %fd512, %fd510;
	ld.global.f64 	%fd514, [%rd7+1360];
	ld.global.f64 	%fd515, [%rd9+1360];
	fma.rn.f64 	%fd516, %fd514, %fd515, %fd513;
	ld.global.f64 	%fd517, [%rd7+1368];
	ld.global.f64 	%fd518, [%rd9+1368];
	fma.rn.f64 	%fd519, %fd517, %fd518, %fd516;
	ld.global.f64 	%fd520, [%rd7+1376];
	ld.global.f64 	%fd521, [%rd9+1376];
	fma.rn.f64 	%fd522, %fd520, %fd521, %fd519;
	ld.global.f64 	%fd523, [%rd7+1384];
	ld.global.f64 	%fd524, [%rd9+1384];
	fma.rn.f64 	%fd525, %fd523, %fd524, %fd522;
	ld.global.f64 	%fd526, [%rd7+1392];
	ld.global.f64 	%fd527, [%rd9+1392];
	fma.rn.f64 	%fd528, %fd526, %fd527, %fd525;
	ld.global.f64 	%fd529, [%rd7+1400];
	ld.global.f64 	%fd530, [%rd9+1400];
	fma.rn.f64 	%fd531, %fd529, %fd530, %fd528;
	ld.global.f64 	%fd532, [%rd7+1408];
	ld.global.f64 	%fd533, [%rd9+1408];
	fma.rn.f64 	%fd534, %fd532, %fd533, %fd531;
	ld.global.f64 	%fd535, [%rd7+1416];
	ld.global.f64 	%fd536, [%rd9+1416];
	fma.rn.f64 	%fd537, %fd535, %fd536, %fd534;
	ld.global.f64 	%fd538, [%rd7+1424];
	ld.global.f64 	%fd539, [%rd9+1424];
	fma.rn.f64 	%fd540, %fd538, %fd539, %fd537;
	ld.global.f64 	%fd541, [%rd7+1432];
	ld.global.f64 	%fd542, [%rd9+1432];
	fma.rn.f64 	%fd543, %fd541, %fd542, %fd540;
	ld.global.f64 	%fd544, [%rd7+1440];
	ld.global.f64 	%fd545, [%rd9+1440];
	fma.rn.f64 	%fd546, %fd544, %fd545, %fd543;
	ld.global.f64 	%fd547, [%rd7+1448];
	ld.global.f64 	%fd548, [%rd9+1448];
	fma.rn.f64 	%fd549, %fd547, %fd548, %fd546;
	ld.global.f64 	%fd550, [%rd7+1456];
	ld.global.f64 	%fd551, [%rd9+1456];
	fma.rn.f64 	%fd552, %fd550, %fd551, %fd549;
	ld.global.f64 	%fd553, [%rd7+1464];
	ld.global.f64 	%fd554, [%rd9+1464];
	fma.rn.f64 	%fd555, %fd553, %fd554, %fd552;
	ld.global.f64 	%fd556, [%rd7+1472];
	ld.global.f64 	%fd557, [%rd9+1472];
	fma.rn.f64 	%fd558, %fd556, %fd557, %fd555;
	ld.global.f64 	%fd559, [%rd7+1480];
	ld.global.f64 	%fd560, [%rd9+1480];
	fma.rn.f64 	%fd561, %fd559, %fd560, %fd558;
	ld.global.f64 	%fd562, [%rd7+1488];
	ld.global.f64 	%fd563, [%rd9+1488];
	fma.rn.f64 	%fd564, %fd562, %fd563, %fd561;
	ld.global.f64 	%fd565, [%rd7+1496];
	ld.global.f64 	%fd566, [%rd9+1496];
	fma.rn.f64 	%fd567, %fd565, %fd566, %fd564;
	ld.global.f64 	%fd568, [%rd7+1504];
	ld.global.f64 	%fd569, [%rd9+1504];
	fma.rn.f64 	%fd570, %fd568, %fd569, %fd567;
	ld.global.f64 	%fd571, [%rd7+1512];
	ld.global.f64 	%fd572, [%rd9+1512];
	fma.rn.f64 	%fd573, %fd571, %fd572, %fd570;
	ld.global.f64 	%fd574, [%rd7+1520];
	ld.global.f64 	%fd575, [%rd9+1520];
	fma.rn.f64 	%fd576, %fd574, %fd575, %fd573;
	ld.global.f64 	%fd577, [%rd7+1528];
	ld.global.f64 	%fd578, [%rd9+1528];
	fma.rn.f64 	%fd579, %fd577, %fd578, %fd576;
	ld.global.f64 	%fd580, [%rd7+1536];
	ld.global.f64 	%fd581, [%rd9+1536];
	fma.rn.f64 	%fd582, %fd580, %fd581, %fd579;
	ld.global.f64 	%fd583, [%rd7+1544];
	ld.global.f64 	%fd584, [%rd9+1544];
	fma.rn.f64 	%fd585, %fd583, %fd584, %fd582;
	ld.global.f64 	%fd586, [%rd7+1552];
	ld.global.f64 	%fd587, [%rd9+1552];
	fma.rn.f64 	%fd588, %fd586, %fd587, %fd585;
	ld.global.f64 	%fd589, [%rd7+1560];
	ld.global.f64 	%fd590, [%rd9+1560];
	fma.rn.f64 	%fd591, %fd589, %fd590, %fd588;
	ld.global.f64 	%fd592, [%rd7+1568];
	ld.global.f64 	%fd593, [%rd9+1568];
	fma.rn.f64 	%fd594, %fd592, %fd593, %fd591;
	ld.global.f64 	%fd595, [%rd7+1576];
	ld.global.f64 	%fd596, [%rd9+1576];
	fma.rn.f64 	%fd597, %fd595, %fd596, %fd594;
	ld.global.f64 	%fd598, [%rd7+1584];
	ld.global.f64 	%fd599, [%rd9+1584];
	fma.rn.f64 	%fd600, %fd598, %fd599, %fd597;
	ld.global.f64 	%fd601, [%rd7+1592];
	ld.global.f64 	%fd602, [%rd9+1592];
	fma.rn.f64 	%fd603, %fd601, %fd602, %fd600;
	ld.global.f64 	%fd604, [%rd7+1600];
	ld.global.f64 	%fd605, [%rd9+1600];
	fma.rn.f64 	%fd606, %fd604, %fd605, %fd603;
	ld.global.f64 	%fd607, [%rd7+1608];
	ld.global.f64 	%fd608, [%rd9+1608];
	fma.rn.f64 	%fd609, %fd607, %fd608, %fd606;
	ld.global.f64 	%fd610, [%rd7+1616];
	ld.global.f64 	%fd611, [%rd9+1616];
	fma.rn.f64 	%fd612, %fd610, %fd611, %fd609;
	ld.global.f64 	%fd613, [%rd7+1624];
	ld.global.f64 	%fd614, [%rd9+1624];
	fma.rn.f64 	%fd615, %fd613, %fd614, %fd612;
	ld.global.f64 	%fd616, [%rd7+1632];
	ld.global.f64 	%fd617, [%rd9+1632];
	fma.rn.f64 	%fd618, %fd616, %fd617, %fd615;
	ld.global.f64 	%fd619, [%rd7+1640];
	ld.global.f64 	%fd620, [%rd9+1640];
	fma.rn.f64 	%fd621, %fd619, %fd620, %fd618;
	ld.global.f64 	%fd622, [%rd7+1648];
	ld.global.f64 	%fd623, [%rd9+1648];
	fma.rn.f64 	%fd624, %fd622, %fd623, %fd621;
	ld.global.f64 	%fd625, [%rd7+1656];
	ld.global.f64 	%fd626, [%rd9+1656];
	fma.rn.f64 	%fd627, %fd625, %fd626, %fd624;
	ld.global.f64 	%fd628, [%rd7+1664];
	ld.global.f64 	%fd629, [%rd9+1664];
	fma.rn.f64 	%fd630, %fd628, %fd629, %fd627;
	ld.global.f64 	%fd631, [%rd7+1672];
	ld.global.f64 	%fd632, [%rd9+1672];
	fma.rn.f64 	%fd633, %fd631, %fd632, %fd630;
	ld.global.f64 	%fd634, [%rd7+1680];
	ld.global.f64 	%fd635, [%rd9+1680];
	fma.rn.f64 	%fd636, %fd634, %fd635, %fd633;
	ld.global.f64 	%fd637, [%rd7+1688];
	ld.global.f64 	%fd638, [%rd9+1688];
	fma.rn.f64 	%fd639, %fd637, %fd638, %fd636;
	ld.global.f64 	%fd640, [%rd7+1696];
	ld.global.f64 	%fd641, [%rd9+1696];
	fma.rn.f64 	%fd642, %fd640, %fd641, %fd639;
	ld.global.f64 	%fd643, [%rd7+1704];
	ld.global.f64 	%fd644, [%rd9+1704];
	fma.rn.f64 	%fd645, %fd643, %fd644, %fd642;
	ld.global.f64 	%fd646, [%rd7+1712];
	ld.global.f64 	%fd647, [%rd9+1712];
	fma.rn.f64 	%fd648, %fd646, %fd647, %fd645;
	ld.global.f64 	%fd649, [%rd7+1720];
	ld.global.f64 	%fd650, [%rd9+1720];
	fma.rn.f64 	%fd651, %fd649, %fd650, %fd648;
	ld.global.f64 	%fd652, [%rd7+1728];
	ld.global.f64 	%fd653, [%rd9+1728];
	fma.rn.f64 	%fd654, %fd652, %fd653, %fd651;
	ld.global.f64 	%fd655, [%rd7+1736];
	ld.global.f64 	%fd656, [%rd9+1736];
	fma.rn.f64 	%fd657, %fd655, %fd656, %fd654;
	ld.global.f64 	%fd658, [%rd7+1744];
	ld.global.f64 	%fd659, [%rd9+1744];
	fma.rn.f64 	%fd660, %fd658, %fd659, %fd657;
	ld.global.f64 	%fd661, [%rd7+1752];
	ld.global.f64 	%fd662, [%rd9+1752];
	fma.rn.f64 	%fd663, %fd661, %fd662, %fd660;
	ld.global.f64 	%fd664, [%rd7+1760];
	ld.global.f64 	%fd665, [%rd9+1760];
	fma.rn.f64 	%fd666, %fd664, %fd665, %fd663;
	ld.global.f64 	%fd667, [%rd7+1768];
	ld.global.f64 	%fd668, [%rd9+1768];
	fma.rn.f64 	%fd669, %fd667, %fd668, %fd666;
	ld.global.f64 	%fd670, [%rd7+1776];
	ld.global.f64 	%fd671, [%rd9+1776];
	fma.rn.f64 	%fd672, %fd670, %fd671, %fd669;
	ld.global.f64 	%fd673, [%rd7+1784];
	ld.global.f64 	%fd674, [%rd9+1784];
	fma.rn.f64 	%fd675, %fd673, %fd674, %fd672;
	ld.global.f64 	%fd676, [%rd7+1792];
	ld.global.f64 	%fd677, [%rd9+1792];
	fma.rn.f64 	%fd678, %fd676, %fd677, %fd675;
	ld.global.f64 	%fd679, [%rd7+1800];
	ld.global.f64 	%fd680, [%rd9+1800];
	fma.rn.f64 	%fd681, %fd679, %fd680, %fd678;
	ld.global.f64 	%fd682, [%rd7+1808];
	ld.global.f64 	%fd683, [%rd9+1808];
	fma.rn.f64 	%fd684, %fd682, %fd683, %fd681;
	ld.global.f64 	%fd685, [%rd7+1816];
	ld.global.f64 	%fd686, [%rd9+1816];
	fma.rn.f64 	%fd687, %fd685, %fd686, %fd684;
	ld.global.f64 	%fd688, [%rd7+1824];
	ld.global.f64 	%fd689, [%rd9+1824];
	fma.rn.f64 	%fd690, %fd688, %fd689, %fd687;
	ld.global.f64 	%fd691, [%rd7+1832];
	ld.global.f64 	%fd692, [%rd9+1832];
	fma.rn.f64 	%fd693, %fd691, %fd692, %fd690;
	ld.global.f64 	%fd694, [%rd7+1840];
	ld.global.f64 	%fd695, [%rd9+1840];
	fma.rn.f64 	%fd696, %fd694, %fd695, %fd693;
	ld.global.f64 	%fd697, [%rd7+1848];
	ld.global.f64 	%fd698, [%rd9+1848];
	fma.rn.f64 	%fd699, %fd697, %fd698, %fd696;
	ld.global.f64 	%fd700, [%rd7+1856];
	ld.global.f64 	%fd701, [%rd9+1856];
	fma.rn.f64 	%fd702, %fd700, %fd701, %fd699;
	ld.global.f64 	%fd703, [%rd7+1864];
	ld.global.f64 	%fd704, [%rd9+1864];
	fma.rn.f64 	%fd705, %fd703, %fd704, %fd702;
	ld.global.f64 	%fd706, [%rd7+1872];
	ld.global.f64 	%fd707, [%rd9+1872];
	fma.rn.f64 	%fd708, %fd706, %fd707, %fd705;
	ld.global.f64 	%fd709, [%rd7+1880];
	ld.global.f64 	%fd710, [%rd9+1880];
	fma.rn.f64 	%fd711, %fd709, %fd710, %fd708;
	ld.global.f64 	%fd712, [%rd7+1888];
	ld.global.f64 	%fd713, [%rd9+1888];
	fma.rn.f64 	%fd714, %fd712, %fd713, %fd711;
	ld.global.f64 	%fd715, [%rd7+1896];
	ld.global.f64 	%fd716, [%rd9+1896];
	fma.rn.f64 	%fd717, %fd715, %fd716, %fd714;
	ld.global.f64 	%fd718, [%rd7+1904];
	ld.global.f64 	%fd719, [%rd9+1904];
	fma.rn.f64 	%fd720, %fd718, %fd719, %fd717;
	ld.global.f64 	%fd721, [%rd7+1912];
	ld.global.f64 	%fd722, [%rd9+1912];
	fma.rn.f64 	%fd723, %fd721, %fd722, %fd720;
	ld.global.f64 	%fd724, [%rd7+1920];
	ld.global.f64 	%fd725, [%rd9+1920];
	fma.rn.f64 	%fd726, %fd724, %fd725, %fd723;
	ld.global.f64 	%fd727, [%rd7+1928];
	ld.global.f64 	%fd728, [%rd9+1928];
	fma.rn.f64 	%fd729, %fd727, %fd728, %fd726;
	ld.global.f64 	%fd730, [%rd7+1936];
	ld.global.f64 	%fd731, [%rd9+1936];
	fma.rn.f64 	%fd732, %fd730, %fd731, %fd729;
	ld.global.f64 	%fd733, [%rd7+1944];
	ld.global.f64 	%fd734, [%rd9+1944];
	fma.rn.f64 	%fd735, %fd733, %fd734, %fd732;
	ld.global.f64 	%fd736, [%rd7+1952];
	ld.global.f64 	%fd737, [%rd9+1952];
	fma.rn.f64 	%fd738, %fd736, %fd737, %fd735;
	ld.global.f64 	%fd739, [%rd7+1960];
	ld.global.f64 	%fd740, [%rd9+1960];
	fma.rn.f64 	%fd741, %fd739, %fd740, %fd738;
	ld.global.f64 	%fd742, [%rd7+1968];
	ld.global.f64 	%fd743, [%rd9+1968];
	fma.rn.f64 	%fd744, %fd742, %fd743, %fd741;
	ld.global.f64 	%fd745, [%rd7+1976];
	ld.global.f64 	%fd746, [%rd9+1976];
	fma.rn.f64 	%fd747, %fd745, %fd746, %fd744;
	ld.global.f64 	%fd748, [%rd7+1984];
	ld.global.f64 	%fd749, [%rd9+1984];
	fma.rn.f64 	%fd750, %fd748, %fd749, %fd747;
	ld.global.f64 	%fd751, [%rd7+1992];
	ld.global.f64 	%fd752, [%rd9+1992];
	fma.rn.f64 	%fd753, %fd751, %fd752, %fd750;
	ld.global.f64 	%fd754, [%rd7+2000];
	ld.global.f64 	%fd755, [%rd9+2000];
	fma.rn.f64 	%fd756, %fd754, %fd755, %fd753;
	ld.global.f64 	%fd757, [%rd7+2008];
	ld.global.f64 	%fd758, [%rd9+2008];
	fma.rn.f64 	%fd759, %fd757, %fd758, %fd756;
	ld.global.f64 	%fd760, [%rd7+2016];
	ld.global.f64 	%fd761, [%rd9+2016];
	fma.rn.f64 	%fd762, %fd760, %fd761, %fd759;
	ld.global.f64 	%fd763, [%rd7+2024];
	ld.global.f64 	%fd764, [%rd9+2024];
	fma.rn.f64 	%fd765, %fd763, %fd764, %fd762;
	ld.global.f64 	%fd766, [%rd7+2032];
	ld.global.f64 	%fd767, [%rd9+2032];
	fma.rn.f64 	%fd768, %fd766, %fd767, %fd765;
	ld.global.f64 	%fd769, [%rd7+2040];
	ld.global.f64 	%fd770, [%rd9+2040];
	fma.rn.f64 	%fd771, %fd769, %fd770, %fd768;
	ld.global.f64 	%fd772, [%rd7+2048];
	ld.global.f64 	%fd773, [%rd9+2048];
	fma.rn.f64 	%fd774, %fd772, %fd773, %fd771;
	ld.global.f64 	%fd775, [%rd7+2056];
	ld.global.f64 	%fd776, [%rd9+2056];
	fma.rn.f64 	%fd777, %fd775, %fd776, %fd774;
	ld.global.f64 	%fd778, [%rd7+2064];
	ld.global.f64 	%fd779, [%rd9+2064];
	fma.rn.f64 	%fd780, %fd778, %fd779, %fd777;
	ld.global.f64 	%fd781, [%rd7+2072];
	ld.global.f64 	%fd782, [%rd9+2072];
	fma.rn.f64 	%fd783, %fd781, %fd782, %fd780;
	ld.global.f64 	%fd784, [%rd7+2080];
	ld.global.f64 	%fd785, [%rd9+2080];
	fma.rn.f64 	%fd786, %fd784, %fd785, %fd783;
	ld.global.f64 	%fd787, [%rd7+2088];
	ld.global.f64 	%fd788, [%rd9+2088];
	fma.rn.f64 	%fd789, %fd787, %fd788, %fd786;
	ld.global.f64 	%fd790, [%rd7+2096];
	ld.global.f64 	%fd791, [%rd9+2096];
	fma.rn.f64 	%fd792, %fd790, %fd791, %fd789;
	ld.global.f64 	%fd793, [%rd7+2104];
	ld.global.f64 	%fd794, [%rd9+2104];
	fma.rn.f64 	%fd795, %fd793, %fd794, %fd792;
	ld.global.f64 	%fd796, [%rd7+2112];
	ld.global.f64 	%fd797, [%rd9+2112];
	fma.rn.f64 	%fd798, %fd796, %fd797, %fd795;
	ld.global.f64 	%fd799, [%rd7+2120];
	ld.global.f64 	%fd800, [%rd9+2120];
	fma.rn.f64 	%fd801, %fd799, %fd800, %fd798;
	ld.global.f64 	%fd802, [%rd7+2128];
	ld.global.f64 	%fd803, [%rd9+2128];
	fma.rn.f64 	%fd804, %fd802, %fd803, %fd801;
	ld.global.f64 	%fd805, [%rd7+2136];
	ld.global.f64 	%fd806, [%rd9+2136];
	fma.rn.f64 	%fd807, %fd805, %fd806, %fd804;
	ld.global.f64 	%fd808, [%rd7+2144];
	ld.global.f64 	%fd809, [%rd9+2144];
	fma.rn.f64 	%fd810, %fd808, %fd809, %fd807;
	ld.global.f64 	%fd811, [%rd7+2152];
	ld.global.f64 	%fd812, [%rd9+2152];
	fma.rn.f64 	%fd813, %fd811, %fd812, %fd810;
	ld.global.f64 	%fd814, [%rd7+2160];
	ld.global.f64 	%fd815, [%rd9+2160];
	fma.rn.f64 	%fd816, %fd814, %fd815, %fd813;
	ld.global.f64 	%fd817, [%rd7+2168];
	ld.global.f64 	%fd818, [%rd9+2168];
	fma.rn.f64 	%fd819, %fd817, %fd818, %fd816;
	ld.global.f64 	%fd820, [%rd7+2176];
	ld.global.f64 	%fd821, [%rd9+2176];
	fma.rn.f64 	%fd822, %fd820, %fd821, %fd819;
	ld.global.f64 	%fd823, [%rd7+2184];
	ld.global.f64 	%fd824, [%rd9+2184];
	fma.rn.f64 	%fd825, %fd823, %fd824, %fd822;
	ld.global.f64 	%fd826, [%rd7+2192];
	ld.global.f64 	%fd827, [%rd9+2192];
	fma.rn.f64 	%fd828, %fd826, %fd827, %fd825;
	ld.global.f64 	%fd829, [%rd7+2200];
	ld.global.f64 	%fd830, [%rd9+2200];
	fma.rn.f64 	%fd831, %fd829, %fd830, %fd828;
	ld.global.f64 	%fd832, [%rd7+2208];
	ld.global.f64 	%fd833, [%rd9+2208];
	fma.rn.f64 	%fd834, %fd832, %fd833, %fd831;
	ld.global.f64 	%fd835, [%rd7+2216];
	ld.global.f64 	%fd836, [%rd9+2216];
	fma.rn.f64 	%fd837, %fd835, %fd836, %fd834;
	ld.global.f64 	%fd838, [%rd7+2224];
	ld.global.f64 	%fd839, [%rd9+2224];
	fma.rn.f64 	%fd840, %fd838, %fd839, %fd837;
	ld.global.f64 	%fd841, [%rd7+2232];
	ld.global.f64 	%fd842, [%rd9+2232];
	fma.rn.f64 	%fd843, %fd841, %fd842, %fd840;
	ld.global.f64 	%fd844, [%rd7+2240];
	ld.global.f64 	%fd845, [%rd9+2240];
	fma.rn.f64 	%fd846, %fd844, %fd845, %fd843;
	ld.global.f64 	%fd847, [%rd7+2248];
	ld.global.f64 	%fd848, [%rd9+2248];
	fma.rn.f64 	%fd849, %fd847, %fd848, %fd846;
	ld.global.f64 	%fd850, [%rd7+2256];
	ld.global.f64 	%fd851, [%rd9+2256];
	fma.rn.f64 	%fd852, %fd850, %fd851, %fd849;
	ld.global.f64 	%fd853, [%rd7+2264];
	ld.global.f64 	%fd854, [%rd9+2264];
	fma.rn.f64 	%fd855, %fd853, %fd854, %fd852;
	ld.global.f64 	%fd856, [%rd7+2272];
	ld.global.f64 	%fd857, [%rd9+2272];
	fma.rn.f64 	%fd858, %fd856, %fd857, %fd855;
	ld.global.f64 	%fd859, [%rd7+2280];
	ld.global.f64 	%fd860, [%rd9+2280];
	fma.rn.f64 	%fd861, %fd859, %fd860, %fd858;
	ld.global.f64 	%fd862, [%rd7+2288];
	ld.global.f64 	%fd863, [%rd9+2288];
	fma.rn.f64 	%fd864, %fd862, %fd863, %fd861;
	ld.global.f64 	%fd865, [%rd7+2296];
	ld.global.f64 	%fd866, [%rd9+2296];
	fma.rn.f64 	%fd867, %fd865, %fd866, %fd864;
	ld.global.f64 	%fd868, [%rd7+2304];
	ld.global.f64 	%fd869, [%rd9+2304];
	fma.rn.f64 	%fd870, %fd868, %fd869, %fd867;
	ld.global.f64 	%fd871, [%rd7+2312];
	ld.global.f64 	%fd872, [%rd9+2312];
	fma.rn.f64 	%fd873, %fd871, %fd872, %fd870;
	ld.global.f64 	%fd874, [%rd7+2320];
	ld.global.f64 	%fd875, [%rd9+2320];
	fma.rn.f64 	%fd876, %fd874, %fd875, %fd873;
	ld.global.f64 	%fd877, [%rd7+2328];
	ld.global.f64 	%fd878, [%rd9+2328];
	fma.rn.f64 	%fd879, %fd877, %fd878, %fd876;
	ld.global.f64 	%fd880, [%rd7+2336];
	ld.global.f64 	%fd881, [%rd9+2336];
	fma.rn.f64 	%fd882, %fd880, %fd881, %fd879;
	ld.global.f64 	%fd883, [%rd7+2344];
	ld.global.f64 	%fd884, [%rd9+2344];
	fma.rn.f64 	%fd885, %fd883, %fd884, %fd882;
	ld.global.f64 	%fd886, [%rd7+2352];
	ld.global.f64 	%fd887, [%rd9+2352];
	fma.rn.f64 	%fd888, %fd886, %fd887, %fd885;
	ld.global.f64 	%fd889, [%rd7+2360];
	ld.global.f64 	%fd890, [%rd9+2360];
	fma.rn.f64 	%fd891, %fd889, %fd890, %fd888;
	ld.global.f64 	%fd892, [%rd7+2368];
	ld.global.f64 	%fd893, [%rd9+2368];
	fma.rn.f64 	%fd894, %fd892, %fd893, %fd891;
	ld.global.f64 	%fd895, [%rd7+2376];
	ld.global.f64 	%fd896, [%rd9+2376];
	fma.rn.f64 	%fd897, %fd895, %fd896, %fd894;
	ld.global.f64 	%fd898, [%rd7+2384];
	ld.global.f64 	%fd899, [%rd9+2384];
	fma.rn.f64 	%fd900, %fd898, %fd899, %fd897;
	ld.global.f64 	%fd901, [%rd7+2392];
	ld.global.f64 	%fd902, [%rd9+2392];
	fma.rn.f64 	%fd903, %fd901, %fd902, %fd900;
	ld.global.f64 	%fd904, [%rd7+2400];
	ld.global.f64 	%fd905, [%rd9+2400];
	fma.rn.f64 	%fd906, %fd904, %fd905, %fd903;
	ld.global.f64 	%fd907, [%rd7+2408];
	ld.global.f64 	%fd908, [%rd9+2408];
	fma.rn.f64 	%fd909, %fd907, %fd908, %fd906;
	ld.global.f64 	%fd910, [%rd7+2416];
	ld.global.f64 	%fd911, [%rd9+2416];
	fma.rn.f64 	%fd912, %fd910, %fd911, %fd909;
	ld.global.f64 	%fd913, [%rd7+2424];
	ld.global.f64 	%fd914, [%rd9+2424];
	fma.rn.f64 	%fd915, %fd913, %fd914, %fd912;
	ld.global.f64 	%fd916, [%rd7+2432];
	ld.global.f64 	%fd917, [%rd9+2432];
	fma.rn.f64 	%fd918, %fd916, %fd917, %fd915;
	ld.global.f64 	%fd919, [%rd7+2440];
	ld.global.f64 	%fd920, [%rd9+2440];
	fma.rn.f64 	%fd921, %fd919, %fd920, %fd918;
	ld.global.f64 	%fd922, [%rd7+2448];
	ld.global.f64 	%fd923, [%rd9+2448];
	fma.rn.f64 	%fd924, %fd922, %fd923, %fd921;
	ld.global.f64 	%fd925, [%rd7+2456];
	ld.global.f64 	%fd926, [%rd9+2456];
	fma.rn.f64 	%fd927, %fd925, %fd926, %fd924;
	ld.global.f64 	%fd928, [%rd7+2464];
	ld.global.f64 	%fd929, [%rd9+2464];
	fma.rn.f64 	%fd930, %fd928, %fd929, %fd927;
	ld.global.f64 	%fd931, [%rd7+2472];
	ld.global.f64 	%fd932, [%rd9+2472];
	fma.rn.f64 	%fd933, %fd931, %fd932, %fd930;
	ld.global.f64 	%fd934, [%rd7+2480];
	ld.global.f64 	%fd935, [%rd9+2480];
	fma.rn.f64 	%fd936, %fd934, %fd935, %fd933;
	ld.global.f64 	%fd937, [%rd7+2488];
	ld.global.f64 	%fd938, [%rd9+2488];
	fma.rn.f64 	%fd939, %fd937, %fd938, %fd936;
	ld.global.f64 	%fd940, [%rd7+2496];
	ld.global.f64 	%fd941, [%rd9+2496];
	fma.rn.f64 	%fd942, %fd940, %fd941, %fd939;
	ld.global.f64 	%fd943, [%rd7+2504];
	ld.global.f64 	%fd944, [%rd9+2504];
	fma.rn.f64 	%fd945, %fd943, %fd944, %fd942;
	ld.global.f64 	%fd946, [%rd7+2512];
	ld.global.f64 	%fd947, [%rd9+2512];
	fma.rn.f64 	%fd948, %fd946, %fd947, %fd945;
	ld.global.f64 	%fd949, [%rd7+2520];
	ld.global.f64 	%fd950, [%rd9+2520];
	fma.rn.f64 	%fd951, %fd949, %fd950, %fd948;
	ld.global.f64 	%fd952, [%rd7+2528];
	ld.global.f64 	%fd953, [%rd9+2528];
	fma.rn.f64 	%fd954, %fd952, %fd953, %fd951;
	ld.global.f64 	%fd955, [%rd7+2536];
	ld.global.f64 	%fd956, [%rd9+2536];
	fma.rn.f64 	%fd957, %fd955, %fd956, %fd954;
	ld.global.f64 	%fd958, [%rd7+2544];
	ld.global.f64 	%fd959, [%rd9+2544];
	fma.rn.f64 	%fd960, %fd958, %fd959, %fd957;
	ld.global.f64 	%fd961, [%rd7+2552];
	ld.global.f64 	%fd962, [%rd9+2552];
	fma.rn.f64 	%fd963, %fd961, %fd962, %fd960;
	ld.global.f64 	%fd964, [%rd7+2560];
	ld.global.f64 	%fd965, [%rd9+2560];
	fma.rn.f64 	%fd966, %fd964, %fd965, %fd963;
	ld.global.f64 	%fd967, [%rd7+2568];
	ld.global.f64 	%fd968, [%rd9+2568];
	fma.rn.f64 	%fd969, %fd967, %fd968, %fd966;
	ld.global.f64 	%fd970, [%rd7+2576];
	ld.global.f64 	%fd971, [%rd9+2576];
	fma.rn.f64 	%fd972, %fd970, %fd971, %fd969;
	ld.global.f64 	%fd973, [%rd7+2584];
	ld.global.f64 	%fd974, [%rd9+2584];
	fma.rn.f64 	%fd975, %fd973, %fd974, %fd972;
	ld.global.f64 	%fd976, [%rd7+2592];
	ld.global.f64 	%fd977, [%rd9+2592];
	fma.rn.f64 	%fd978, %fd976, %fd977, %fd975;
	ld.global.f64 	%fd979, [%rd7+2600];
	ld.global.f64 	%fd980, [%rd9+2600];
	fma.rn.f64 	%fd981, %fd979, %fd980, %fd978;
	ld.global.f64 	%fd982, [%rd7+2608];
	ld.global.f64 	%fd983, [%rd9+2608];
	fma.rn.f64 	%fd984, %fd982, %fd983, %fd981;
	ld.global.f64 	%fd985, [%rd7+2616];
	ld.global.f64 	%fd986, [%rd9+2616];
	fma.rn.f64 	%fd987, %fd985, %fd986, %fd984;
	ld.global.f64 	%fd988, [%rd7+2624];
	ld.global.f64 	%fd989, [%rd9+2624];
	fma.rn.f64 	%fd990, %fd988, %fd989, %fd987;
	ld.global.f64 	%fd991, [%rd7+2632];
	ld.global.f64 	%fd992, [%rd9+2632];
	fma.rn.f64 	%fd993, %fd991, %fd992, %fd990;
	ld.global.f64 	%fd994, [%rd7+2640];
	ld.global.f64 	%fd995, [%rd9+2640];
	fma.rn.f64 	%fd996, %fd994, %fd995, %fd993;
	ld.global.f64 	%fd997, [%rd7+2648];
	ld.global.f64 	%fd998, [%rd9+2648];
	fma.rn.f64 	%fd999, %fd997, %fd998, %fd996;
	ld.global.f64 	%fd1000, [%rd7+2656];
	ld.global.f64 	%fd1001, [%rd9+2656];
	fma.rn.f64 	%fd1002, %fd1000, %fd1001, %fd999;
	ld.global.f64 	%fd1003, [%rd7+2664];
	ld.global.f64 	%fd1004, [%rd9+2664];
	fma.rn.f64 	%fd1005, %fd1003, %fd1004, %fd1002;
	ld.global.f64 	%fd1006, [%rd7+2672];
	ld.global.f64 	%fd1007, [%rd9+2672];
	fma.rn.f64 	%fd1008, %fd1006, %fd1007, %fd1005;
	ld.global.f64 	%fd1009, [%rd7+2680];
	ld.global.f64 	%fd1010, [%rd9+2680];
	fma.rn.f64 	%fd1011, %fd1009, %fd1010, %fd1008;
	ld.global.f64 	%fd1012, [%rd7+2688];
	ld.global.f64 	%fd1013, [%rd9+2688];
	fma.rn.f64 	%fd1014, %fd1012, %fd1013, %fd1011;
	ld.global.f64 	%fd1015, [%rd7+2696];
	ld.global.f64 	%fd1016, [%rd9+2696];
	fma.rn.f64 	%fd1017, %fd1015, %fd1016, %fd1014;
	ld.global.f64 	%fd1018, [%rd7+2704];
	ld.global.f64 	%fd1019, [%rd9+2704];
	fma.rn.f64 	%fd1020, %fd1018, %fd1019, %fd1017;
	ld.global.f64 	%fd1021, [%rd7+2712];
	ld.global.f64 	%fd1022, [%rd9+2712];
	fma.rn.f64 	%fd1023, %fd1021, %fd1022, %fd1020;
	ld.global.f64 	%fd1024, [%rd7+2720];
	ld.global.f64 	%fd1025, [%rd9+2720];
	fma.rn.f64 	%fd1026, %fd1024, %fd1025, %fd1023;
	ld.global.f64 	%fd1027, [%rd7+2728];
	ld.global.f64 	%fd1028, [%rd9+2728];
	fma.rn.f64 	%fd1029, %fd1027, %fd1028, %fd1026;
	ld.global.f64 	%fd1030, [%rd7+2736];
	ld.global.f64 	%fd1031, [%rd9+2736];
	fma.rn.f64 	%fd1032, %fd1030, %fd1031, %fd1029;
	ld.global.f64 	%fd1033, [%rd7+2744];
	ld.global.f64 	%fd1034, [%rd9+2744];
	fma.rn.f64 	%fd1035, %fd1033, %fd1034, %fd1032;
	ld.global.f64 	%fd1036, [%rd7+2752];
	ld.global.f64 	%fd1037, [%rd9+2752];
	fma.rn.f64 	%fd1038, %fd1036, %fd1037, %fd1035;
	ld.global.f64 	%fd1039, [%rd7+2760];
	ld.global.f64 	%fd1040, [%rd9+2760];
	fma.rn.f64 	%fd1041, %fd1039, %fd1040, %fd1038;
	ld.global.f64 	%fd1042, [%rd7+2768];
	ld.global.f64 	%fd1043, [%rd9+2768];
	fma.rn.f64 	%fd1044, %fd1042, %fd1043, %fd1041;
	ld.global.f64 	%fd1045, [%rd7+2776];
	ld.global.f64 	%fd1046, [%rd9+2776];
	fma.rn.f64 	%fd1047, %fd1045, %fd1046, %fd1044;
	ld.global.f64 	%fd1048, [%rd7+2784];
	ld.global.f64 	%fd1049, [%rd9+2784];
	fma.rn.f64 	%fd1050, %fd1048, %fd1049, %fd1047;
	ld.global.f64 	%fd1051, [%rd7+2792];
	ld.global.f64 	%fd1052, [%rd9+2792];
	fma.rn.f64 	%fd1053, %fd1051, %fd1052, %fd1050;
	ld.global.f64 	%fd1054, [%rd7+2800];
	ld.global.f64 	%fd1055, [%rd9+2800];
	fma.rn.f64 	%fd1056, %fd1054, %fd1055, %fd1053;
	ld.global.f64 	%fd1057, [%rd7+2808];
	ld.global.f64 	%fd1058, [%rd9+2808];
	fma.rn.f64 	%fd1059, %fd1057, %fd1058, %fd1056;
	ld.global.f64 	%fd1060, [%rd7+2816];
	ld.global.f64 	%fd1061, [%rd9+2816];
	fma.rn.f64 	%fd1062, %fd1060, %fd1061, %fd1059;
	ld.global.f64 	%fd1063, [%rd7+2824];
	ld.global.f64 	%fd1064, [%rd9+2824];
	fma.rn.f64 	%fd1065, %fd1063, %fd1064, %fd1062;
	ld.global.f64 	%fd1066, [%rd7+2832];
	ld.global.f64 	%fd1067, [%rd9+2832];
	fma.rn.f64 	%fd1068, %fd1066, %fd1067, %fd1065;
	ld.global.f64 	%fd1069, [%rd7+2840];
	ld.global.f64 	%fd1070, [%rd9+2840];
	fma.rn.f64 	%fd1071, %fd1069, %fd1070, %fd1068;
	ld.global.f64 	%fd1072, [%rd7+2848];
	ld.global.f64 	%fd1073, [%rd9+2848];
	fma.rn.f64 	%fd1074, %fd1072, %fd1073, %fd1071;
	ld.global.f64 	%fd1075, [%rd7+2856];
	ld.global.f64 	%fd1076, [%rd9+2856];
	fma.rn.f64 	%fd1077, %fd1075, %fd1076, %fd1074;
	ld.global.f64 	%fd1078, [%rd7+2864];
	ld.global.f64 	%fd1079, [%rd9+2864];
	fma.rn.f64 	%fd1080, %fd1078, %fd1079, %fd1077;
	ld.global.f64 	%fd1081, [%rd7+2872];
	ld.global.f64 	%fd1082, [%rd9+2872];
	fma.rn.f64 	%fd1083, %fd1081, %fd1082, %fd1080;
	ld.global.f64 	%fd1084, [%rd7+2880];
	ld.global.f64 	%fd1085, [%rd9+2880];
	fma.rn.f64 	%fd1086, %fd1084, %fd1085, %fd1083;
	ld.global.f64 	%fd1087, [%rd7+2888];
	ld.global.f64 	%fd1088, [%rd9+2888];
	fma.rn.f64 	%fd1089, %fd1087, %fd1088, %fd1086;
	ld.global.f64 	%fd1090, [%rd7+2896];
	ld.global.f64 	%fd1091, [%rd9+2896];
	fma.rn.f64 	%fd1092, %fd1090, %fd1091, %fd1089;
	ld.global.f64 	%fd1093, [%rd7+2904];
	ld.global.f64 	%fd1094, [%rd9+2904];
	fma.rn.f64 	%fd1095, %fd1093, %fd1094, %fd1092;
	ld.global.f64 	%fd1096, [%rd7+2912];
	ld.global.f64 	%fd1097, [%rd9+2912];
	fma.rn.f64 	%fd1098, %fd1096, %fd1097, %fd1095;
	ld.global.f64 	%fd1099, [%rd7+2920];
	ld.global.f64 	%fd1100, [%rd9+2920];
	fma.rn.f64 	%fd1101, %fd1099, %fd1100, %fd1098;
	ld.global.f64 	%fd1102, [%rd7+2928];
	ld.global.f64 	%fd1103, [%rd9+2928];
	fma.rn.f64 	%fd1104, %fd1102, %fd1103, %fd1101;
	ld.global.f64 	%fd1105, [%rd7+2936];
	ld.global.f64 	%fd1106, [%rd9+2936];
	fma.rn.f64 	%fd1107, %fd1105, %fd1106, %fd1104;
	ld.global.f64 	%fd1108, [%rd7+2944];
	ld.global.f64 	%fd1109, [%rd9+2944];
	fma.rn.f64 	%fd1110, %fd1108, %fd1109, %fd1107;
	ld.global.f64 	%fd1111, [%rd7+2952];
	ld.global.f64 	%fd1112, [%rd9+2952];
	fma.rn.f64 	%fd1113, %fd1111, %fd1112, %fd1110;
	ld.global.f64 	%fd1114, [%rd7+2960];
	ld.global.f64 	%fd1115, [%rd9+2960];
	fma.rn.f64 	%fd1116, %fd1114, %fd1115, %fd1113;
	ld.global.f64 	%fd1117, [%rd7+2968];
	ld.global.f64 	%fd1118, [%rd9+2968];
	fma.rn.f64 	%fd1119, %fd1117, %fd1118, %fd1116;
	ld.global.f64 	%fd1120, [%rd7+2976];
	ld.global.f64 	%fd1121, [%rd9+2976];
	fma.rn.f64 	%fd1122, %fd1120, %fd1121, %fd1119;
	ld.global.f64 	%fd1123, [%rd7+2984];
	ld.global.f64 	%fd1124, [%rd9+2984];
	fma.rn.f64 	%fd1125, %fd1123, %fd1124, %fd1122;
	ld.global.f64 	%fd1126, [%rd7+2992];
	ld.global.f64 	%fd1127, [%rd9+2992];
	fma.rn.f64 	%fd1128, %fd1126, %fd1127, %fd1125;
	ld.global.f64 	%fd1129, [%rd7+3000];
	ld.global.f64 	%fd1130, [%rd9+3000];
	fma.rn.f64 	%fd1131, %fd1129, %fd1130, %fd1128;
	ld.global.f64 	%fd1132, [%rd7+3008];
	ld.global.f64 	%fd1133, [%rd9+3008];
	fma.rn.f64 	%fd1134, %fd1132, %fd1133, %fd1131;
	ld.global.f64 	%fd1135, [%rd7+3016];
	ld.global.f64 	%fd1136, [%rd9+3016];
	fma.rn.f64 	%fd1137, %fd1135, %fd1136, %fd1134;
	ld.global.f64 	%fd1138, [%rd7+3024];
	ld.global.f64 	%fd1139, [%rd9+3024];
	fma.rn.f64 	%fd1140, %fd1138, %fd1139, %fd1137;
	ld.global.f64 	%fd1141, [%rd7+3032];
	ld.global.f64 	%fd1142, [%rd9+3032];
	fma.rn.f64 	%fd1143, %fd1141, %fd1142, %fd1140;
	ld.global.f64 	%fd1144, [%rd7+3040];
	ld.global.f64 	%fd1145, [%rd9+3040];
	fma.rn.f64 	%fd1146, %fd1144, %fd1145, %fd1143;
	ld.global.f64 	%fd1147, [%rd7+3048];
	ld.global.f64 	%fd1148, [%rd9+3048];
	fma.rn.f64 	%fd1149, %fd1147, %fd1148, %fd1146;
	ld.global.f64 	%fd1150, [%rd7+3056];
	ld.global.f64 	%fd1151, [%rd9+3056];
	fma.rn.f64 	%fd1152, %fd1150, %fd1151, %fd1149;
	ld.global.f64 	%fd1153, [%rd7+3064];
	ld.global.f64 	%fd1154, [%rd9+3064];
	fma.rn.f64 	%fd1155, %fd1153, %fd1154, %fd1152;
	ld.global.f64 	%fd1156, [%rd7+3072];
	ld.global.f64 	%fd1157, [%rd9+3072];
	fma.rn.f64 	%fd1158, %fd1156, %fd1157, %fd1155;
	ld.global.f64 	%fd1159, [%rd7+3080];
	ld.global.f64 	%fd1160, [%rd9+3080];
	fma.rn.f64 	%fd1161, %fd1159, %fd1160, %fd1158;
	ld.global.f64 	%fd1162, [%rd7+3088];
	ld.global.f64 	%fd1163, [%rd9+3088];
	fma.rn.f64 	%fd1164, %fd1162, %fd1163, %fd1161;
	ld.global.f64 	%fd1165, [%rd7+3096];
	ld.global.f64 	%fd1166, [%rd9+3096];
	fma.rn.f64 	%fd1167, %fd1165, %fd1166, %fd1164;
	ld.global.f64 	%fd1168, [%rd7+3104];
	ld.global.f64 	%fd1169, [%rd9+3104];
	fma.rn.f64 	%fd1170, %fd1168, %fd1169, %fd1167;
	ld.global.f64 	%fd1171, [%rd7+3112];
	ld.global.f64 	%fd1172, [%rd9+3112];
	fma.rn.f64 	%fd1173, %fd1171, %fd1172, %fd1170;
	ld.global.f64 	%fd1174, [%rd7+3120];
	ld.global.f64 	%fd1175, [%rd9+3120];
	fma.rn.f64 	%fd1176, %fd1174, %fd1175, %fd1173;
	ld.global.f64 	%fd1177, [%rd7+3128];
	ld.global.f64 	%fd1178, [%rd9+3128];
	fma.rn.f64 	%fd1179, %fd1177, %fd1178, %fd1176;
	ld.global.f64 	%fd1180, [%rd7+3136];
	ld.global.f64 	%fd1181, [%rd9+3136];
	fma.rn.f64 	%fd1182, %fd1180, %fd1181, %fd1179;
	ld.global.f64 	%fd1183, [%rd7+3144];
	ld.global.f64 	%fd1184, [%rd9+3144];
	fma.rn.f64 	%fd1185, %fd1183, %fd1184, %fd1182;
	ld.global.f64 	%fd1186, [%rd7+3152];
	ld.global.f64 	%fd1187, [%rd9+3152];
	fma.rn.f64 	%fd1188, %fd1186, %fd1187, %fd1185;
	ld.global.f64 	%fd1189, [%rd7+3160];
	ld.global.f64 	%fd1190, [%rd9+3160];
	fma.rn.f64 	%fd1191, %fd1189, %fd1190, %fd1188;
	ld.global.f64 	%fd1192, [%rd7+3168];
	ld.global.f64 	%fd1193, [%rd9+3168];
	fma.rn.f64 	%fd1194, %fd1192, %fd1193, %fd1191;
	ld.global.f64 	%fd1195, [%rd7+3176];
	ld.global.f64 	%fd1196, [%rd9+3176];
	fma.rn.f64 	%fd1197, %fd1195, %fd1196, %fd1194;
	ld.global.f64 	%fd1198, [%rd7+3184];
	ld.global.f64 	%fd1199, [%rd9+3184];
	fma.rn.f64 	%fd1200, %fd1198, %fd1199, %fd1197;
	ld.global.f64 	%fd1201, [%rd7+3192];
	ld.global.f64 	%fd1202, [%rd9+3192];
	fma.rn.f64 	%fd1203, %fd1201, %fd1202, %fd1200;
	ld.global.f64 	%fd1204, [%rd7+3200];
	ld.global.f64 	%fd1205, [%rd9+3200];
	fma.rn.f64 	%fd1206, %fd1204, %fd1205, %fd1203;
	ld.global.f64 	%fd1207, [%rd7+3208];
	ld.global.f64 	%fd1208, [%rd9+3208];
	fma.rn.f64 	%fd1209, %fd1207, %fd1208, %fd1206;
	ld.global.f64 	%fd1210, [%rd7+3216];
	ld.global.f64 	%fd1211, [%rd9+3216];
	fma.rn.f64 	%fd1212, %fd1210, %fd1211, %fd1209;
	ld.global.f64 	%fd1213, [%rd7+3224];
	ld.global.f64 	%fd1214, [%rd9+3224];
	fma.rn.f64 	%fd1215, %fd1213, %fd1214, %fd1212;
	ld.global.f64 	%fd1216, [%rd7+3232];
	ld.global.f64 	%fd1217, [%rd9+3232];
	fma.rn.f64 	%fd1218, %fd1216, %fd1217, %fd1215;
	ld.global.f64 	%fd1219, [%rd7+3240];
	ld.global.f64 	%fd1220, [%rd9+3240];
	fma.rn.f64 	%fd1221, %fd1219, %fd1220, %fd1218;
	ld.global.f64 	%fd1222, [%rd7+3248];
	ld.global.f64 	%fd1223, [%rd9+3248];
	fma.rn.f64 	%fd1224, %fd1222, %fd1223, %fd1221;
	ld.global.f64 	%fd1225, [%rd7+3256];
	ld.global.f64 	%fd1226, [%rd9+3256];
	fma.rn.f64 	%fd1227, %fd1225, %fd1226, %fd1224;
	ld.global.f64 	%fd1228, [%rd7+3264];
	ld.global.f64 	%fd1229, [%rd9+3264];
	fma.rn.f64 	%fd1230, %fd1228, %fd1229, %fd1227;
	ld.global.f64 	%fd1231, [%rd7+3272];
	ld.global.f64 	%fd1232, [%rd9+3272];
	fma.rn.f64 	%fd1233, %fd1231, %fd1232, %fd1230;
	ld.global.f64 	%fd1234, [%rd7+3280];
	ld.global.f64 	%fd1235, [%rd9+3280];
	fma.rn.f64 	%fd1236, %fd1234, %fd1235, %fd1233;
	ld.global.f64 	%fd1237, [%rd7+3288];
	ld.global.f64 	%fd1238, [%rd9+3288];
	fma.rn.f64 	%fd1239, %fd1237, %fd1238, %fd1236;
	ld.global.f64 	%fd1240, [%rd7+3296];
	ld.global.f64 	%fd1241, [%rd9+3296];
	fma.rn.f64 	%fd1242, %fd1240, %fd1241, %fd1239;
	ld.global.f64 	%fd1243, [%rd7+3304];
	ld.global.f64 	%fd1244, [%rd9+3304];
	fma.rn.f64 	%fd1245, %fd1243, %fd1244, %fd1242;
	ld.global.f64 	%fd1246, [%rd7+3312];
	ld.global.f64 	%fd1247, [%rd9+3312];
	fma.rn.f64 	%fd1248, %fd1246, %fd1247, %fd1245;
	ld.global.f64 	%fd1249, [%rd7+3320];
	ld.global.f64 	%fd1250, [%rd9+3320];
	fma.rn.f64 	%fd1251, %fd1249, %fd1250, %fd1248;
	ld.global.f64 	%fd1252, [%rd7+3328];
	ld.global.f64 	%fd1253, [%rd9+3328];
	fma.rn.f64 	%fd1254, %fd1252, %fd1253, %fd1251;
	ld.global.f64 	%fd1255, [%rd7+3336];
	ld.global.f64 	%fd1256, [%rd9+3336];
	fma.rn.f64 	%fd1257, %fd1255, %fd1256, %fd1254;
	ld.global.f64 	%fd1258, [%rd7+3344];
	ld.global.f64 	%fd1259, [%rd9+3344];
	fma.rn.f64 	%fd1260, %fd1258, %fd1259, %fd1257;
	ld.global.f64 	%fd1261, [%rd7+3352];
	ld.global.f64 	%fd1262, [%rd9+3352];
	fma.rn.f64 	%fd1263, %fd1261, %fd1262, %fd1260;
	ld.global.f64 	%fd1264, [%rd7+3360];
	ld.global.f64 	%fd1265, [%rd9+3360];
	fma.rn.f64 	%fd1266, %fd1264, %fd1265, %fd1263;
	ld.global.f64 	%fd1267, [%rd7+3368];
	ld.global.f64 	%fd1268, [%rd9+3368];
	fma.rn.f64 	%fd1269, %fd1267, %fd1268, %fd1266;
	ld.global.f64 	%fd1270, [%rd7+3376];
	ld.global.f64 	%fd1271, [%rd9+3376];
	fma.rn.f64 	%fd1272, %fd1270, %fd1271, %fd1269;
	ld.global.f64 	%fd1273, [%rd7+3384];
	ld.global.f64 	%fd1274, [%rd9+3384];
	fma.rn.f64 	%fd1275, %fd1273, %fd1274, %fd1272;
	ld.global.f64 	%fd1276, [%rd7+3392];
	ld.global.f64 	%fd1277, [%rd9+3392];
	fma.rn.f64 	%fd1278, %fd1276, %fd1277, %fd1275;
	ld.global.f64 	%fd1279, [%rd7+3400];
	ld.global.f64 	%fd1280, [%rd9+3400];
	fma.rn.f64 	%fd1281, %fd1279, %fd1280, %fd1278;
	ld.global.f64 	%fd1282, [%rd7+3408];
	ld.global.f64 	%fd1283, [%rd9+3408];
	fma.rn.f64 	%fd1284, %fd1282, %fd1283, %fd1281;
	ld.global.f64 	%fd1285, [%rd7+3416];
	ld.global.f64 	%fd1286, [%rd9+3416];
	fma.rn.f64 	%fd1287, %fd1285, %fd1286, %fd1284;
	ld.global.f64 	%fd1288, [%rd7+3424];
	ld.global.f64 	%fd1289, [%rd9+3424];
	fma.rn.f64 	%fd1290, %fd1288, %fd1289, %fd1287;
	ld.global.f64 	%fd1291, [%rd7+3432];
	ld.global.f64 	%fd1292, [%rd9+3432];
	fma.rn.f64 	%fd1293, %fd1291, %fd1292, %fd1290;
	ld.global.f64 	%fd1294, [%rd7+3440];
	ld.global.f64 	%fd1295, [%rd9+3440];
	fma.rn.f64 	%fd1296, %fd1294, %fd1295, %fd1293;
	ld.global.f64 	%fd1297, [%rd7+3448];
	ld.global.f64 	%fd1298, [%rd9+3448];
	fma.rn.f64 	%fd1299, %fd1297, %fd1298, %fd1296;
	ld.global.f64 	%fd1300, [%rd7+3456];
	ld.global.f64 	%fd1301, [%rd9+3456];
	fma.rn.f64 	%fd1302, %fd1300, %fd1301, %fd1299;
	ld.global.f64 	%fd1303, [%rd7+3464];
	ld.global.f64 	%fd1304, [%rd9+3464];
	fma.rn.f64 	%fd1305, %fd1303, %fd1304, %fd1302;
	ld.global.f64 	%fd1306, [%rd7+3472];
	ld.global.f64 	%fd1307, [%rd9+3472];
	fma.rn.f64 	%fd1308, %fd1306, %fd1307, %fd1305;
	ld.global.f64 	%fd1309, [%rd7+3480];
	ld.global.f64 	%fd1310, [%rd9+3480];
	fma.rn.f64 	%fd1311, %fd1309, %fd1310, %fd1308;
	ld.global.f64 	%fd1312, [%rd7+3488];
	ld.global.f64 	%fd1313, [%rd9+3488];
	fma.rn.f64 	%fd1314, %fd1312, %fd1313, %fd1311;
	ld.global.f64 	%fd1315, [%rd7+3496];
	ld.global.f64 	%fd1316, [%rd9+3496];
	fma.rn.f64 	%fd1317, %fd1315, %fd1316, %fd1314;
	ld.global.f64 	%fd1318, [%rd7+3504];
	ld.global.f64 	%fd1319, [%rd9+3504];
	fma.rn.f64 	%fd1320, %fd1318, %fd1319, %fd1317;
	ld.global.f64 	%fd1321, [%rd7+3512];
	ld.global.f64 	%fd1322, [%rd9+3512];
	fma.rn.f64 	%fd1323, %fd1321, %fd1322, %fd1320;
	ld.global.f64 	%fd1324, [%rd7+3520];
	ld.global.f64 	%fd1325, [%rd9+3520];
	fma.rn.f64 	%fd1326, %fd1324, %fd1325, %fd1323;
	ld.global.f64 	%fd1327, [%rd7+3528];
	ld.global.f64 	%fd1328, [%rd9+3528];
	fma.rn.f64 	%fd1329, %fd1327, %fd1328, %fd1326;
	ld.global.f64 	%fd1330, [%rd7+3536];
	ld.global.f64 	%fd1331, [%rd9+3536];
	fma.rn.f64 	%fd1332, %fd1330, %fd1331, %fd1329;
	ld.global.f64 	%fd1333, [%rd7+3544];
	ld.global.f64 	%fd1334, [%rd9+3544];
	fma.rn.f64 	%fd1335, %fd1333, %fd1334, %fd1332;
	ld.global.f64 	%fd1336, [%rd7+3552];
	ld.global.f64 	%fd1337, [%rd9+3552];
	fma.rn.f64 	%fd1338, %fd1336, %fd1337, %fd1335;
	ld.global.f64 	%fd1339, [%rd7+3560];
	ld.global.f64 	%fd1340, [%rd9+3560];
	fma.rn.f64 	%fd1341, %fd1339, %fd1340, %fd1338;
	ld.global.f64 	%fd1342, [%rd7+3568];
	ld.global.f64 	%fd1343, [%rd9+3568];
	fma.rn.f64 	%fd1344, %fd1342, %fd1343, %fd1341;
	ld.global.f64 	%fd1345, [%rd7+3576];
	ld.global.f64 	%fd1346, [%rd9+3576];
	fma.rn.f64 	%fd1347, %fd1345, %fd1346, %fd1344;
	ld.global.f64 	%fd1348, [%rd7+3584];
	ld.global.f64 	%fd1349, [%rd9+3584];
	fma.rn.f64 	%fd1350, %fd1348, %fd1349, %fd1347;
	ld.global.f64 	%fd1351, [%rd7+3592];
	ld.global.f64 	%fd1352, [%rd9+3592];
	fma.rn.f64 	%fd1353, %fd1351, %fd1352, %fd1350;
	ld.global.f64 	%fd1354, [%rd7+3600];
	ld.global.f64 	%fd1355, [%rd9+3600];
	fma.rn.f64 	%fd1356, %fd1354, %fd1355, %fd1353;
	ld.global.f64 	%fd1357, [%rd7+3608];
	ld.global.f64 	%fd1358, [%rd9+3608];
	fma.rn.f64 	%fd1359, %fd1357, %fd1358, %fd1356;
	ld.global.f64 	%fd1360, [%rd7+3616];
	ld.global.f64 	%fd1361, [%rd9+3616];
	fma.rn.f64 	%fd1362, %fd1360, %fd1361, %fd1359;
	ld.global.f64 	%fd1363, [%rd7+3624];
	ld.global.f64 	%fd1364, [%rd9+3624];
	fma.rn.f64 	%fd1365, %fd1363, %fd1364, %fd1362;
	ld.global.f64 	%fd1366, [%rd7+3632];
	ld.global.f64 	%fd1367, [%rd9+3632];
	fma.rn.f64 	%fd1368, %fd1366, %fd1367, %fd1365;
	ld.global.f64 	%fd1369, [%rd7+3640];
	ld.global.f64 	%fd1370, [%rd9+3640];
	fma.rn.f64 	%fd1371, %fd1369, %fd1370, %fd1368;
	ld.global.f64 	%fd1372, [%rd7+3648];
	ld.global.f64 	%fd1373, [%rd9+3648];
	fma.rn.f64 	%fd1374, %fd1372, %fd1373, %fd1371;
	ld.global.f64 	%fd1375, [%rd7+3656];
	ld.global.f64 	%fd1376, [%rd9+3656];
	fma.rn.f64 	%fd1377, %fd1375, %fd1376, %fd1374;
	ld.global.f64 	%fd1378, [%rd7+3664];
	ld.global.f64 	%fd1379, [%rd9+3664];
	fma.rn.f64 	%fd1380, %fd1378, %fd1379, %fd1377;
	ld.global.f64 	%fd1381, [%rd7+3672];
	ld.global.f64 	%fd1382, [%rd9+3672];
	fma.rn.f64 	%fd1383, %fd1381, %fd1382, %fd1380;
	ld.global.f64 	%fd1384, [%rd7+3680];
	ld.global.f64 	%fd1385, [%rd9+3680];
	fma.rn.f64 	%fd1386, %fd1384, %fd1385, %fd1383;
	ld.global.f64 	%fd1387, [%rd7+3688];
	ld.global.f64 	%fd1388, [%rd9+3688];
	fma.rn.f64 	%fd1389, %fd1387, %fd1388, %fd1386;
	ld.global.f64 	%fd1390, [%rd7+3696];
	ld.global.f64 	%fd1391, [%rd9+3696];
	fma.rn.f64 	%fd1392, %fd1390, %fd1391, %fd1389;
	ld.global.f64 	%fd1393, [%rd7+3704];
	ld.global.f64 	%fd1394, [%rd9+3704];
	fma.rn.f64 	%fd1395, %fd1393, %fd1394, %fd1392;
	ld.global.f64 	%fd1396, [%rd7+3712];
	ld.global.f64 	%fd1397, [%rd9+3712];
	fma.rn.f64 	%fd1398, %fd1396, %fd1397, %fd1395;
	ld.global.f64 	%fd1399, [%rd7+3720];
	ld.global.f64 	%fd1400, [%rd9+3720];
	fma.rn.f64 	%fd1401, %fd1399, %fd1400, %fd1398;
	ld.global.f64 	%fd1402, [%rd7+3728];
	ld.global.f64 	%fd1403, [%rd9+3728];
	fma.rn.f64 	%fd1404, %fd1402, %fd1403, %fd1401;
	ld.global.f64 	%fd1405, [%rd7+3736];
	ld.global.f64 	%fd1406, [%rd9+3736];
	fma.rn.f64 	%fd1407, %fd1405, %fd1406, %fd1404;
	ld.global.f64 	%fd1408, [%rd7+3744];
	ld.global.f64 	%fd1409, [%rd9+3744];
	fma.rn.f64 	%fd1410, %fd1408, %fd1409, %fd1407;
	ld.global.f64 	%fd1411, [%rd7+3752];
	ld.global.f64 	%fd1412, [%rd9+3752];
	fma.rn.f64 	%fd1413, %fd1411, %fd1412, %fd1410;
	ld.global.f64 	%fd1414, [%rd7+3760];
	ld.global.f64 	%fd1415, [%rd9+3760];
	fma.rn.f64 	%fd1416, %fd1414, %fd1415, %fd1413;
	ld.global.f64 	%fd1417, [%rd7+3768];
	ld.global.f64 	%fd1418, [%rd9+3768];
	fma.rn.f64 	%fd1419, %fd1417, %fd1418, %fd1416;
	ld.global.f64 	%fd1420, [%rd7+3776];
	ld.global.f64 	%fd1421, [%rd9+3776];
	fma.rn.f64 	%fd1422, %fd1420, %fd1421, %fd1419;
	ld.global.f64 	%fd1423, [%rd7+3784];
	ld.global.f64 	%fd1424, [%rd9+3784];
	fma.rn.f64 	%fd1425, %fd1423, %fd1424, %fd1422;
	ld.global.f64 	%fd1426, [%rd7+3792];
	ld.global.f64 	%fd1427, [%rd9+3792];
	fma.rn.f64 	%fd1428, %fd1426, %fd1427, %fd1425;
	ld.global.f64 	%fd1429, [%rd7+3800];
	ld.global.f64 	%fd1430, [%rd9+3800];
	fma.rn.f64 	%fd1431, %fd1429, %fd1430, %fd1428;
	ld.global.f64 	%fd1432, [%rd7+3808];
	ld.global.f64 	%fd1433, [%rd9+3808];
	fma.rn.f64 	%fd1434, %fd1432, %fd1433, %fd1431;
	ld.global.f64 	%fd1435, [%rd7+3816];
	ld.global.f64 	%fd1436, [%rd9+3816];
	fma.rn.f64 	%fd1437, %fd1435, %fd1436, %fd1434;
	ld.global.f64 	%fd1438, [%rd7+3824];
	ld.global.f64 	%fd1439, [%rd9+3824];
	fma.rn.f64 	%fd1440, %fd1438, %fd1439, %fd1437;
	ld.global.f64 	%fd1441, [%rd7+3832];
	ld.global.f64 	%fd1442, [%rd9+3832];
	fma.rn.f64 	%fd1443, %fd1441, %fd1442, %fd1440;
	ld.global.f64 	%fd1444, [%rd7+3840];
	ld.global.f64 	%fd1445, [%rd9+3840];
	fma.rn.f64 	%fd1446, %fd1444, %fd1445, %fd1443;
	ld.global.f64 	%fd1447, [%rd7+3848];
	ld.global.f64 	%fd1448, [%rd9+3848];
	fma.rn.f64 	%fd1449, %fd1447, %fd1448, %fd1446;
	ld.global.f64 	%fd1450, [%rd7+3856];
	ld.global.f64 	%fd1451, [%rd9+3856];
	fma.rn.f64 	%fd1452, %fd1450, %fd1451, %fd1449;
	ld.global.f64 	%fd1453, [%rd7+3864];
	ld.global.f64 	%fd1454, [%rd9+3864];
	fma.rn.f64 	%fd1455, %fd1453, %fd1454, %fd1452;
	ld.global.f64 	%fd1456, [%rd7+3872];
	ld.global.f64 	%fd1457, [%rd9+3872];
	fma.rn.f64 	%fd1458, %fd1456, %fd1457, %fd1455;
	ld.global.f64 	%fd1459, [%rd7+3880];
	ld.global.f64 	%fd1460, [%rd9+3880];
	fma.rn.f64 	%fd1461, %fd1459, %fd1460, %fd1458;
	ld.global.f64 	%fd1462, [%rd7+3888];
	ld.global.f64 	%fd1463, [%rd9+3888];
	fma.rn.f64 	%fd1464, %fd1462, %fd1463, %fd1461;
	ld.global.f64 	%fd1465, [%rd7+3896];
	ld.global.f64 	%fd1466, [%rd9+3896];
	fma.rn.f64 	%fd1467, %fd1465, %fd1466, %fd1464;
	ld.global.f64 	%fd1468, [%rd7+3904];
	ld.global.f64 	%fd1469, [%rd9+3904];
	fma.rn.f64 	%fd1470, %fd1468, %fd1469, %fd1467;
	ld.global.f64 	%fd1471, [%rd7+3912];
	ld.global.f64 	%fd1472, [%rd9+3912];
	fma.rn.f64 	%fd1473, %fd1471, %fd1472, %fd1470;
	ld.global.f64 	%fd1474, [%rd7+3920];
	ld.global.f64 	%fd1475, [%rd9+3920];
	fma.rn.f64 	%fd1476, %fd1474, %fd1475, %fd1473;
	ld.global.f64 	%fd1477, [%rd7+3928];
	ld.global.f64 	%fd1478, [%rd9+3928];
	fma.rn.f64 	%fd1479, %fd1477, %fd1478, %fd1476;
	ld.global.f64 	%fd1480, [%rd7+3936];
	ld.global.f64 	%fd1481, [%rd9+3936];
	fma.rn.f64 	%fd1482, %fd1480, %fd1481, %fd1479;
	ld.global.f64 	%fd1483, [%rd7+3944];
	ld.global.f64 	%fd1484, [%rd9+3944];
	fma.rn.f64 	%fd1485, %fd1483, %fd1484, %fd1482;
	ld.global.f64 	%fd1486, [%rd7+3952];
	ld.global.f64 	%fd1487, [%rd9+3952];
	fma.rn.f64 	%fd1488, %fd1486, %fd1487, %fd1485;
	ld.global.f64 	%fd1489, [%rd7+3960];
	ld.global.f64 	%fd1490, [%rd9+3960];
	fma.rn.f64 	%fd1491, %fd1489, %fd1490, %fd1488;
	ld.global.f64 	%fd1492, [%rd7+3968];
	ld.global.f64 	%fd1493, [%rd9+3968];
	fma.rn.f64 	%fd1494, %fd1492, %fd1493, %fd1491;
	ld.global.f64 	%fd1495, [%rd7+3976];
	ld.global.f64 	%fd1496, [%rd9+3976];
	fma.rn.f64 	%fd1497, %fd1495, %fd1496, %fd1494;
	ld.global.f64 	%fd1498, [%rd7+3984];
	ld.global.f64 	%fd1499, [%rd9+3984];
	fma.rn.f64 	%fd1500, %fd1498, %fd1499, %fd1497;
	ld.global.f64 	%fd1501, [%rd7+3992];
	ld.global.f64 	%fd1502, [%rd9+3992];
	fma.rn.f64 	%fd1503, %fd1501, %fd1502, %fd1500;
	ld.global.f64 	%fd1504, [%rd7+4000];
	ld.global.f64 	%fd1505, [%rd9+4000];
	fma.rn.f64 	%fd1506, %fd1504, %fd1505, %fd1503;
	ld.global.f64 	%fd1507, [%rd7+4008];
	ld.global.f64 	%fd1508, [%rd9+4008];
	fma.rn.f64 	%fd1509, %fd1507, %fd1508, %fd1506;
	ld.global.f64 	%fd1510, [%rd7+4016];
	ld.global.f64 	%fd1511, [%rd9+4016];
	fma.rn.f64 	%fd1512, %fd1510, %fd1511, %fd1509;
	ld.global.f64 	%fd1513, [%rd7+4024];
	ld.global.f64 	%fd1514, [%rd9+4024];
	fma.rn.f64 	%fd1515, %fd1513, %fd1514, %fd1512;
	ld.global.f64 	%fd1516, [%rd7+4032];
	ld.global.f64 	%fd1517, [%rd9+4032];
	fma.rn.f64 	%fd1518, %fd1516, %fd1517, %fd1515;
	ld.global.f64 	%fd1519, [%rd7+4040];
	ld.global.f64 	%fd1520, [%rd9+4040];
	fma.rn.f64 	%fd1521, %fd1519, %fd1520, %fd1518;
	ld.global.f64 	%fd1522, [%rd7+4048];
	ld.global.f64 	%fd1523, [%rd9+4048];
	fma.rn.f64 	%fd1524, %fd1522, %fd1523, %fd1521;
	ld.global.f64 	%fd1525, [%rd7+4056];
	ld.global.f64 	%fd1526, [%rd9+4056];
	fma.rn.f64 	%fd1527, %fd1525, %fd1526, %fd1524;
	ld.global.f64 	%fd1528, [%rd7+4064];
	ld.global.f64 	%fd1529, [%rd9+4064];
	fma.rn.f64 	%fd1530, %fd1528, %fd1529, %fd1527;
	ld.global.f64 	%fd1531, [%rd7+4072];
	ld.global.f64 	%fd1532, [%rd9+4072];
	fma.rn.f64 	%fd1533, %fd1531, %fd1532, %fd1530;
	ld.global.f64 	%fd1534, [%rd7+4080];
	ld.global.f64 	%fd1535, [%rd9+4080];
	fma.rn.f64 	%fd1536, %fd1534, %fd1535, %fd1533;
	ld.global.f64 	%fd1537, [%rd7+4088];
	ld.global.f64 	%fd1538, [%rd9+4088];
	fma.rn.f64 	%fd1539, %fd1537, %fd1538, %fd1536;
	add.s32 	%r10, %r10, 512;
	setp.ne.s32 	%p1, %r10, 25088;
	@%p1 bra 	$L__BB0_1;
	cvta.to.global.u64 	%rd10, %rd3;
	mul.wide.s32 	%rd11, %r1, 8;
	add.s64 	%rd12, %rd10, %rd11;
	st.global.f64 	[%rd12], %fd1539;
	ret;

}
	// .globl	_Z16d_MatMul_simple2PKdPdS0_
.visible .entry _Z16d_MatMul_simple2PKdPdS0_(
	.param .u64 .ptr .align 1 _Z16d_MatMul_simple2PKdPdS0__param_0,
	.param .u64 .ptr .align 1 _Z16d_MatMul_simple2PKdPdS0__param_1,
	.param .u64 .ptr .align 1 _Z16d_MatMul_simple2PKdPdS0__param_2
)
{
	.reg .pred 	%p<2>;
	.reg .b32 	%r<16>;
	.reg .b64 	%rd<17>;
	.reg .b64 	%fd<101>;
	// demoted variable
	.shared .align 8 .b8 _ZZ16d_MatMul_simple2PKdPdS0_E8neuron_i[256];
	ld.param.u64 	%rd6, [_Z16d_MatMul_simple2PKdPdS0__param_0];
	ld.param.u64 	%rd5, [_Z16d_MatMul_simple2PKdPdS0__param_1];
	ld.param.u64 	%rd7, [_Z16d_MatMul_simple2PKdPdS0__param_2];
	cvta.to.global.u64 	%rd8, %rd7;
	cvta.to.global.u64 	%rd9, %rd6;
	mov.u32 	%r9, %ctaid.x;
	mov.u32 	%r10, %ntid.x;
	mov.u32 	%r11, %tid.x;
	mad.lo.s32 	%r1, %r9, %r10, %r11;
	shl.b32 	%r12, %r11, 3;
	mov.u32 	%r13, _ZZ16d_MatMul_simple2PKdPdS0_E8neuron_i;
	add.s32 	%r2, %r13, %r12;
	mul.lo.s32 	%r14, %r1, 25088;
	mul.wide.u32 	%rd10, %r11, 8;
	add.s64 	%rd16, %rd9, %rd10;
	add.s64 	%rd2, %rd8, 128;
	mov.f64 	%fd100, 0d0000000000000000;
	mov.b32 	%r15, 0;
$L__BB1_1:
	mul.wide.s32 	%rd11, %r14, 8;
	add.s64 	%rd12, %rd2, %rd11;
	ld.global.f64 	%fd4, [%rd16];
	st.shared.f64 	[%r2], %fd4;
	bar.sync 	0;
	ld.shared.f64 	%fd5, [_ZZ16d_MatMul_simple2PKdPdS0_E8neuron_i];
	ld.global.f64 	%fd6, [%rd12+-128];
	fma.rn.f64 	%fd7, %fd5, %fd6, %fd100;
	ld.shared.f64 	%fd8, [_ZZ16d_MatMul_simple2PKdPdS0_E8neuron_i+8];
	ld.global.f64 	%fd9, [%rd12+-120];
	fma.rn.f64 	%fd10, %fd8, %fd9, %fd7;
	ld.shared.f64 	%fd11, [_ZZ16d_MatMul_simple2PKdPdS0_E8neuron_i+16];
	ld.global.f64 	%fd12, [%rd12+-112];
	fma.rn.f64 	%fd13, %fd11, %fd12, %fd10;
	ld.shared.f64 	%fd14, [_ZZ16d_MatMul_simple2PKdPdS0_E8neuron_i+24];
	ld.global.f64 	%fd15, [%rd12+-104];
	fma.rn.f64 	%fd16, %fd14, %fd15, %fd13;
	ld.shared.f64 	%fd17, [_ZZ16d_MatMul_simple2PKdPdS0_E8neuron_i+32];
	ld.global.f64 	%fd18, [%rd12+-96];
	fma.rn.f64 	%fd19, %fd17, %fd18, %fd16;
	ld.shared.f64 	%fd20, [_ZZ16d_MatMul_simple2PKdPdS0_E8neuron_i+40];
	ld.global.f64 	%fd21, [%rd12+-88];
	fma.rn.f64 	%fd22, %fd20, %fd21, %fd19;
	ld.shared.f64 	%fd23, [_ZZ16d_MatMul_simple2PKdPdS0_E8neuron_i+48];
	ld.global.f64 	%fd24, [%rd12+-80];
	fma.rn.f64 	%fd25, %fd23, %fd24, %fd22;
	ld.shared.f64 	%fd26, [_ZZ16d_MatMul_simple2PKdPdS0_E8neuron_i+56];
	ld.global.f64 	%fd27, [%rd12+-72];
	fma.rn.f64 	%fd28, %fd26, %fd27, %fd25;
	ld.shared.f64 	%fd29, [_ZZ16d_MatMul_simple2PKdPdS0_E8neuron_i+64];
	ld.global.f64 	%fd30, [%rd12+-64];
	fma.rn.f64 	%fd31, %fd29, %fd30, %fd28;
	ld.shared.f64 	%fd32, [_ZZ16d_MatMul_simple2PKdPdS0_E8neuron_i+72];
	ld.global.f64 	%fd33, [%rd12+-56];
	fma.rn.f64 	%fd34, %fd32, %fd33, %fd31;
	ld.shared.f64 	%fd35, [_ZZ16d_MatMul_simple2PKdPdS0_E8neuron_i+80];
	ld.global.f64 	%fd36, [%rd12+-48];
	fma.rn.f64 	%fd37, %fd35, %fd36, %fd34;
	ld.shared.f64 	%fd38, [_ZZ16d_MatMul_simple2PKdPdS0_E8neuron_i+88];
	ld.global.f64 	%fd39, [%rd12+-40];
	fma.rn.f64 	%fd40, %fd38, %fd39, %fd37;
	ld.shared.f64 	%fd41, [_ZZ16d_MatMul_simple2PKdPdS0_E8neuron_i+96];
	ld.global.f64 	%fd42, [%rd12+-32];
	fma.rn.f64 	%fd43, %fd41, %fd42, %fd40;
	ld.shared.f64 	%fd44, [_ZZ16d_MatMul_simple2PKdPdS0_E8neuron_i+104];
	ld.global.f64 	%fd45, [%rd12+-24];
	fma.rn.f64 	%fd46, %fd44, %fd45, %fd43;
	ld.shared.f64 	%fd47, [_ZZ16d_MatMul_simple2PKdPdS0_E8neuron_i+112];
	ld.global.f64 	%fd48, [%rd12+-16];
	fma.rn.f64 	%fd49, %fd47, %fd48, %fd46;
	ld.shared.f64 	%fd50, [_ZZ16d_MatMul_simple2PKdPdS0_E8neuron_i+120];
	ld.global.f64 	%fd51, [%rd12+-8];
	fma.rn.f64 	%fd52, %fd50, %fd51, %fd49;
	ld.shared.f64 	%fd53, [_ZZ16d_MatMul_simple2PKdPdS0_E8neuron_i+128];
	ld.global.f64 	%fd54, [%rd12];
	fma.rn.f64 	%fd55, %fd53, %fd54, %fd52;
	ld.shared.f64 	%fd56, [_ZZ16d_MatMul_simple2PKdPdS0_E8neuron_i+136];
	ld.global.f64 	%fd57, [%rd12+8];
	fma.rn.f64 	%fd58, %fd56, %fd57, %fd55;
	ld.shared.f64 	%fd59, [_ZZ16d_MatMul_simple2PKdPdS0_E8neuron_i+144];
	ld.global.f64 	%fd60, [%rd12+16];
	fma.rn.f64 	%fd61, %fd59, %fd60, %fd58;
	ld.shared.f64 	%fd62, [_ZZ16d_MatMul_simple2PKdPdS0_E8neuron_i+152];
	ld.global.f64 	%fd63, [%rd12+24];
	fma.rn.f64 	%fd64, %fd62, %fd63, %fd61;
	ld.shared.f64 	%fd65, [_ZZ16d_MatMul_simple2PKdPdS0_E8neuron_i+160];
	ld.global.f64 	%fd66, [%rd12+32];
	fma.rn.f64 	%fd67, %fd65, %fd66, %fd64;
	ld.shared.f64 	%fd68, [_ZZ16d_MatMul_simple2PKdPdS0_E8neuron_i+168];
	ld.global.f64 	%fd69, [%rd12+40];
	fma.rn.f64 	%fd70, %fd68, %fd69, %fd67;
	ld.shared.f64 	%fd71, [_ZZ16d_MatMul_simple2PKdPdS0_E8neuron_i+176];
	ld.global.f64 	%fd72, [%rd12+48];
	fma.rn.f64 	%fd73, %fd71, %fd72, %fd70;
	ld.shared.f64 	%fd74, [_ZZ16d_MatMul_simple2PKdPdS0_E8neuron_i+184];
	ld.global.f64 	%fd75, [%rd12+56];
	fma.rn.f64 	%fd76, %fd74, %fd75, %fd73;
	ld.shared.f64 	%fd77, [_ZZ16d_MatMul_simple2PKdPdS0_E8neuron_i+192];
	ld.global.f64 	%fd78, [%rd12+64];
	fma.rn.f64 	%fd79, %fd77, %fd78, %fd76;
	ld.shared.f64 	%fd80, [_ZZ16d_MatMul_simple2PKdPdS0_E8neuron_i+200];
	ld.global.f64 	%fd81, [%rd12+72];
	fma.rn.f64 	%fd82, %fd80, %fd81, %fd79;
	ld.shared.f64 	%fd83, [_ZZ16d_MatMul_simple2PKdPdS0_E8neuron_i+208];
	ld.global.f64 	%fd84, [%rd12+80];
	fma.rn.f64 	%fd85, %fd83, %fd84, %fd82;
	ld.shared.f64 	%fd86, [_ZZ16d_MatMul_simple2PKdPdS0_E8neuron_i+216];
	ld.global.f64 	%fd87, [%rd12+88];
	fma.rn.f64 	%fd88, %fd86, %fd87, %fd85;
	ld.shared.f64 	%fd89, [_ZZ16d_MatMul_simple2PKdPdS0_E8neuron_i+224];
	ld.global.f64 	%fd90, [%rd12+96];
	fma.rn.f64 	%fd91, %fd89, %fd90, %fd88;
	ld.shared.f64 	%fd92, [_ZZ16d_MatMul_simple2PKdPdS0_E8neuron_i+232];
	ld.global.f64 	%fd93, [%rd12+104];
	fma.rn.f64 	%fd94, %fd92, %fd93, %fd91;
	ld.shared.f64 	%fd95, [_ZZ16d_MatMul_simple2PKdPdS0_E8neuron_i+240];
	ld.global.f64 	%fd96, [%rd12+112];
	fma.rn.f64 	%fd97, %fd95, %fd96, %fd94;
	ld.shared.f64 	%fd98, [_ZZ16d_MatMul_simple2PKdPdS0_E8neuron_i+248];
	ld.global.f64 	%fd99, [%rd12+120];
	fma.rn.f64 	%fd100, %fd98, %fd99, %fd97;
	bar.sync 	0;
	add.s32 	%r6, %r15, 32;
	add.s64 	%rd16, %rd16, 256;
	add.s32 	%r14, %r14, 32;
	setp.lt.u32 	%p1, %r15, 25056;
	mov.u32 	%r15, %r6;
	@%p1 bra 	$L__BB1_1;
	cvta.to.global.u64 	%rd13, %rd5;
	mul.wide.s32 	%rd14, %r1, 8;
	add.s64 	%rd15, %rd13, %rd14;
	st.global.f64 	[%rd15], %fd100;
	ret;

}
	// .globl	_Z16d_MatMul_simple3PKdPdS0_
.visible .entry _Z16d_MatMul_simple3PKdPdS0_(
	.param .u64 .ptr .align 1 _Z16d_MatMul_simple3PKdPdS0__param_0,
	.param .u64 .ptr .align 1 _Z16d_MatMul_simple3PKdPdS0__param_1,
	.param .u64 .ptr .align 1 _Z16d_MatMul_simple3PKdPdS0__param_2
)
{
	.reg .pred 	%p<2>;
	.reg .b32 	%r<16>;
	.reg .b64 	%rd<17>;
	.reg .b64 	%fd<101>;
	// demoted variable
	.shared .align 8 .b8 _ZZ16d_MatMul_simple3PKdPdS0_E8neuron_i[256];
	ld.param.u64 	%rd6, [_Z16d_MatMul_simple3PKdPdS0__param_0];
	ld.param.u64 	%rd5, [_Z16d_MatMul_simple3PKdPdS0__param_1];
	ld.param.u64 	%rd7, [_Z16d_MatMul_simple3PKdPdS0__param_2];
	cvta.to.global.u64 	%rd8, %rd7;
	cvta.to.global.u64 	%rd9, %rd6;
	mov.u32 	%r9, %ctaid.x;
	mov.u32 	%r10, %ntid.x;
	mov.u32 	%r11, %tid.x;
	mad.lo.s32 	%r1, %r9, %r10, %r11;
	shl.b32 	%r12, %r11, 3;
	mov.u32 	%r13, _ZZ16d_MatMul_simple3PKdPdS0_E8neuron_i;
	add.s32 	%r2, %r13, %r12;
	mul.lo.s32 	%r14, %r1, 25088;
	mul.wide.u32 	%rd10, %r11, 8;
	add.s64 	%rd16, %rd9, %rd10;
	add.s64 	%rd2, %rd8, 128;
	mov.f64 	%fd100, 0d0000000000000000;
	mov.b32 	%r15, 0;
$L__BB2_1:
	mul.wide.s32 	%rd11, %r14, 8;
	add.s64 	%rd12, %rd2, %rd11;
	ld.global.f64 	%fd4, [%rd16];
	st.shared.f64 	[%r2], %fd4;
	bar.sync 	0;
	ld.shared.f64 	%fd5, [_ZZ16d_MatMul_simple3PKdPdS0_E8neuron_i];
	ld.global.f64 	%fd6, [%rd12+-128];
	fma.rn.f64 	%fd7, %fd5, %fd6, %fd100;
	ld.shared.f64 	%fd8, [_ZZ16d_MatMul_simple3PKdPdS0_E8neuron_i+8];
	ld.global.f64 	%fd9, [%rd12+-120];
	fma.rn.f64 	%fd10, %fd8, %fd9, %fd7;
	ld.shared.f64 	%fd11, [_ZZ16d_MatMul_simple3PKdPdS0_E8neuron_i+16];
	ld.global.f64 	%fd12, [%rd12+-112];
	fma.rn.f64 	%fd13, %fd11, %fd12, %fd10;
	ld.shared.f64 	%fd14, [_ZZ16d_MatMul_simple3PKdPdS0_E8neuron_i+24];
	ld.global.f64 	%fd15, [%rd12+-104];
	fma.rn.f64 	%fd16, %fd14, %fd15, %fd13;
	ld.shared.f64 	%fd17, [_ZZ16d_MatMul_simple3PKdPdS0_E8neuron_i+32];
	ld.global.f64 	%fd18, [%rd12+-96];
	fma.rn.f64 	%fd19, %fd17, %fd18, %fd16;
	ld.shared.f64 	%fd20, [_ZZ16d_MatMul_simple3PKdPdS0_E8neuron_i+40];
	ld.global.f64 	%fd21, [%rd12+-88];
	fma.rn.f64 	%fd22, %fd20, %fd21, %fd19;
	ld.shared.f64 	%fd23, [_ZZ16d_MatMul_simple3PKdPdS0_E8neuron_i+48];
	ld.global.f64 	%fd24, [%rd12+-80];
	fma.rn.f64 	%fd25, %fd23, %fd24, %fd22;
	ld.shared.f64 	%fd26, [_ZZ16d_MatMul_simple3PKdPdS0_E8neuron_i+56];
	ld.global.f64 	%fd27, [%rd12+-72];
	fma.rn.f64 	%fd28, %fd26, %fd27, %fd25;
	ld.shared.f64 	%fd29, [_ZZ16d_MatMul_simple3PKdPdS0_E8neuron_i+64];
	ld.global.f64 	%fd30, [%rd12+-64];
	fma.rn.f64 	%fd31, %fd29, %fd30, %fd28;
	ld.shared.f64 	%fd32, [_ZZ16d_MatMul_simple3PKdPdS0_E8neuron_i+72];
	ld.global.f64 	%fd33, [%rd12+-56];
	fma.rn.f64 	%fd34, %fd32, %fd33, %fd31;
	ld.shared.f64 	%fd35, [_ZZ16d_MatMul_simple3PKdPdS0_E8neuron_i+80];
	ld.global.f64 	%fd36, [%rd12+-48];
	fma.rn.f64 	%fd37, %fd35, %fd36, %fd34;
	ld.shared.f64 	%fd38, [_ZZ16d_MatMul_simple3PKdPdS0_E8neuron_i+88];
	ld.global.f64 	%fd39, [%rd12+-40];
	fma.rn.f64 	%fd40, %fd38, %fd39, %fd37;
	ld.shared.f64 	%fd41, [_ZZ16d_MatMul_simple3PKdPdS0_E8neuron_i+96];
	ld.global.f64 	%fd42, [%rd12+-32];
	fma.rn.f64 	%fd43, %fd41, %fd42, %fd40;
	ld.shared.f64 	%fd44, [_ZZ16d_MatMul_simple3PKdPdS0_E8neuron_i+104];
	ld.global.f64 	%fd45, [%rd12+-24];
	fma.rn.f64 	%fd46, %fd44, %fd45, %fd43;
	ld.shared.f64 	%fd47, [_ZZ16d_MatMul_simple3PKdPdS0_E8neuron_i+112];
	ld.global.f64 	%fd48, [%rd12+-16];
	fma.rn.f64 	%fd49, %fd47, %fd48, %fd46;
	ld.shared.f64 	%fd50, [_ZZ16d_MatMul_simple3PKdPdS0_E8neuron_i+120];
	ld.global.f64 	%fd51, [%rd12+-8];
	fma.rn.f64 	%fd52, %fd50, %fd51, %fd49;
	ld.shared.f64 	%fd53, [_ZZ16d_MatMul_simple3PKdPdS0_E8neuron_i+128];
	ld.global.f64 	%fd54, [%rd12];
	fma.rn.f64 	%fd55, %fd53, %fd54, %fd52;
	ld.shared.f64 	%fd56, [_ZZ16d_MatMul_simple3PKdPdS0_E8neuron_i+136];
	ld.global.f64 	%fd57, [%rd12+8];
	fma.rn.f64 	%fd58, %fd56, %fd57, %fd55;
	ld.shared.f64 	%fd59, [_ZZ16d_MatMul_simple3PKdPdS0_E8neuron_i+144];
	ld.global.f64 	%fd60, [%rd12+16];
	fma.rn.f64 	%fd61, %fd59, %fd60, %fd58;
	ld.shared.f64 	%fd62, [_ZZ16d_MatMul_simple3PKdPdS0_E8neuron_i+152];
	ld.global.f64 	%fd63, [%rd12+24];
	fma.rn.f64 	%fd64, %fd62, %fd63, %fd61;
	ld.shared.f64 	%fd65, [_ZZ16d_MatMul_simple3PKdPdS0_E8neuron_i+160];
	ld.global.f64 	%fd66, [%rd12+32];
	fma.rn.f64 	%fd67, %fd65, %fd66, %fd64;
	ld.shared.f64 	%fd68, [_ZZ16d_MatMul_simple3PKdPdS0_E8neuron_i+168];
	ld.global.f64 	%fd69, [%rd12+40];
	fma.rn.f64 	%fd70, %fd68, %fd69, %fd67;
	ld.shared.f64 	%fd71, [_ZZ16d_MatMul_simple3PKdPdS0_E8neuron_i+176];
	ld.global.f64 	%fd72, [%rd12+48];
	fma.rn.f64 	%fd73, %fd71, %fd72, %fd70;
	ld.shared.f64 	%fd74, [_ZZ16d_MatMul_simple3PKdPdS0_E8neuron_i+184];
	ld.global.f64 	%fd75, [%rd12+56];
	fma.rn.f64 	%fd76, %fd74, %fd75, %fd73;
	ld.shared.f64 	%fd77, [_ZZ16d_MatMul_simple3PKdPdS0_E8neuron_i+192];
	ld.global.f64 	%fd78, [%rd12+64];
	fma.rn.f64 	%fd79, %fd77, %fd78, %fd76;
	ld.shared.f64 	%fd80, [_ZZ16d_MatMul_simple3PKdPdS0_E8neuron_i+200];
	ld.global.f64 	%fd81, [%rd12+72];
	fma.rn.f64 	%fd82, %fd80, %fd81, %fd79;
	ld.shared.f64 	%fd83, [_ZZ16d_MatMul_simple3PKdPdS0_E8neuron_i+208];
	ld.global.f64 	%fd84, [%rd12+80];
	fma.rn.f64 	%fd85, %fd83, %fd84, %fd82;
	ld.shared.f64 	%fd86, [_ZZ16d_MatMul_simple3PKdPdS0_E8neuron_i+216];
	ld.global.f64 	%fd87, [%rd12+88];
	fma.rn.f64 	%fd88, %fd86, %fd87, %fd85;
	ld.shared.f64 	%fd89, [_ZZ16d_MatMul_simple3PKdPdS0_E8neuron_i+224];
	ld.global.f64 	%fd90, [%rd12+96];
	fma.rn.f64 	%fd91, %fd89, %fd90, %fd88;
	ld.shared.f64 	%fd92, [_ZZ16d_MatMul_simple3PKdPdS0_E8neuron_i+232];
	ld.global.f64 	%fd93, [%rd12+104];
	fma.rn.f64 	%fd94, %fd92, %fd93, %fd91;
	ld.shared.f64 	%fd95, [_ZZ16d_MatMul_simple3PKdPdS0_E8neuron_i+240];
	ld.global.f64 	%fd96, [%rd12+112];
	fma.rn.f64 	%fd97, %fd95, %fd96, %fd94;
	ld.shared.f64 	%fd98, [_ZZ16d_MatMul_simple3PKdPdS0_E8neuron_i+248];
	ld.global.f64 	%fd99, [%rd12+120];
	fma.rn.f64 	%fd100, %fd98, %fd99, %fd97;
	bar.sync 	0;
	add.s32 	%r6, %r15, 32;
	add.s64 	%rd16, %rd16, 256;
	add.s32 	%r14, %r14, 32;
	setp.lt.u32 	%p1, %r15, 25056;
	mov.u32 	%r15, %r6;
	@%p1 bra 	$L__BB2_1;
	cvta.to.global.u64 	%rd13, %rd5;
	mul.wide.s32 	%rd14, %r1, 8;
	add.s64 	%rd15, %rd13, %rd14;
	st.global.f64 	[%rd15], %fd100;
	ret;

}
	// .globl	_Z6d_testPdS_
.visible .entry _Z6d_testPdS_(
	.param .u64 .ptr .align 1 _Z6d_testPdS__param_0,
	.param .u64 .ptr .align 1 _Z6d_testPdS__param_1
)
{
	.reg .b32 	%r<5>;
	.reg .b64 	%rd<5>;
	.reg .b64 	%fd<3>;

	ld.param.u64 	%rd1, [_Z6d_testPdS__param_1];
	cvta.to.global.u64 	%rd2, %rd1;
	mov.u32 	%r1, %ctaid.x;
	mov.u32 	%r2, %ntid.x;
	mov.u32 	%r3, %tid.x;
	mad.lo.s32 	%r4, %r1, %r2, %r3;
	mul.wide.s32 	%rd3, %r4, 8;
	add.s64 	%rd4, %rd2, %rd3;
	ld.global.f64 	%fd1, [%rd4];
	mul.f64 	%fd2, %fd1, 0d3FF19999A0000000;
	st.global.f64 	[%rd4], %fd2;
	ret;

}


// ===== COMPILED SASS (sm_100) =====

	.target	sm_100

	.elftype	@"ET_EXEC"


//--------------------- .note.nv.tkinfo           --------------------------
	.section	.note.nv.tkinfo,"",@"SHT_NOTE"
	.sectionflags	@"SHF_NOTE_NV_TKINFO"
	.tkinfo
        /*0018*/ 	.word	0x00000002
        /*0030*/ 	.string	""
        /*0030*/ 	.string	"ptxas"
        /*0030*/ 	.string	"Cuda compilation tools, release 13.0, V13.0.88"
        /*0030*/ 	.string	"Build cuda_13.0.r13.0/compiler.36424714_0"
        /*0030*/ 	.string	"-arch sm_100 -m 64 "



//--------------------- .note.nv.cuinfo           --------------------------
	.section	.note.nv.cuinfo,"",@"SHT_NOTE"
	.sectionflags	@"SHF_NOTE_NV_CUINFO"
        /*0018*/ 	.short	0x0002
        /*001a*/ 	.short	0x0064
        /*001c*/ 	.short	0x0082
	.zero		2


//--------------------- .nv.info                  --------------------------
	.section	.nv.info,"",@"SHT_CUDA_INFO"
	.align	4


	//----- nvinfo : EIATTR_REGCOUNT
	.align		4
        /*0000*/ 	.byte	0x04, 0x2f
        /*0002*/ 	.short	(.L_1 - .L_0)
	.align		4
.L_0:
        /*0004*/ 	.word	index@(_Z16d_MatMul_simple1PKdPdS0_)
        /*0008*/ 	.word	0x00000020


	//----- nvinfo : EIATTR_FRAME_SIZE
	.align		4
.L_1:
        /*000c*/ 	.byte	0x04, 0x11
        /*000e*/ 	.short	(.L_3 - .L_2)
	.align		4
.L_2:
        /*0010*/ 	.word	index@(_Z16d_MatMul_simple1PKdPdS0_)
        /*0014*/ 	.word	0x00000000


	//----- nvinfo : EIATTR_REGCOUNT
	.align		4
.L_3:
        /*0018*/ 	.byte	0x04, 0x2f
        /*001a*/ 	.short	(.L_5 - .L_4)
	.align		4
.L_4:
        /*001c*/ 	.word	index@(_Z16d_MatMul_simple2PKdPdS0_)
        /*0020*/ 	.word	0x00000020


	//----- nvinfo : EIATTR_FRAME_SIZE
	.align		4
.L_5:
        /*0024*/ 	.byte	0x04, 0x11
        /*0026*/ 	.short	(.L_7 - .L_6)
	.align		4
.L_6:
        /*0028*/ 	.word	index@(_Z16d_MatMul_simple2PKdPdS0_)
        /*002c*/ 	.word	0x00000000


	//----- nvinfo : EIATTR_REGCOUNT
	.align		4
.L_7:
        /*0030*/ 	.byte	0x04, 0x2f
        /*0032*/ 	.short	(.L_9 - .L_8)
	.align		4
.L_8:
        /*0034*/ 	.word	index@(_Z16d_MatMul_simple3PKdPdS0_)
        /*0038*/ 	.word	0x00000020


	//----- nvinfo : EIATTR_FRAME_SIZE
	.align		4
.L_9:
        /*003c*/ 	.byte	0x04, 0x11
        /*003e*/ 	.short	(.L_11 - .L_10)
	.align		4
.L_10:
        /*0040*/ 	.word	index@(_Z16d_MatMul_simple3PKdPdS0_)
        /*0044*/ 	.word	0x00000000


	//----- nvinfo : EIATTR_REGCOUNT
	.align		4
.L_11:
        /*0048*/ 	.byte	0x04, 0x2f
        /*004a*/ 	.short	(.L_13 - .L_12)
	.align		4
.L_12:
        /*004c*/ 	.word	index@(_Z6d_testPdS_)
        /*0050*/ 	.word	0x00000008


	//----- nvinfo : EIATTR_FRAME_SIZE
	.align		4
.L_13:
        /*0054*/ 	.byte	0x04, 0x11
        /*0056*/ 	.short	(.L_15 - .L_14)
	.align		4
.L_14:
        /*0058*/ 	.word	index@(_Z6d_testPdS_)
        /*005c*/ 	.word	0x00000000


	//----- nvinfo : EIATTR_MIN_STACK_SIZE
	.align		4
.L_15:
        /*0060*/ 	.byte	0x04, 0x12
        /*0062*/ 	.short	(.L_17 - .L_16)
	.align		4
.L_16:
        /*0064*/ 	.word	index@(_Z6d_testPdS_)
        /*0068*/ 	.word	0x00000000


	//----- nvinfo : EIATTR_MIN_STACK_SIZE
	.align		4
.L_17:
        /*006c*/ 	.byte	0x04, 0x12
        /*006e*/ 	.short	(.L_19 - .L_18)
	.align		4
.L_18:
        /*0070*/ 	.word	index@(_Z16d_MatMul_simple3PKdPdS0_)
        /*0074*/ 	.word	0x00000000


	//----- nvinfo : EIATTR_MIN_STACK_SIZE
	.align		4
.L_19:
        /*0078*/ 	.byte	0x04, 0x12
        /*007a*/ 	.short	(.L_21 - .L_20)
	.align		4
.L_20:
        /*007c*/ 	.word	index@(_Z16d_MatMul_simple2PKdPdS0_)
        /*0080*/ 	.word	0x00000000


	//----- nvinfo : EIATTR_MIN_STACK_SIZE
	.align		4
.L_21:
        /*0084*/ 	.byte	0x04, 0x12
        /*0086*/ 	.short	(.L_23 - .L_22)
	.align		4
.L_22:
        /*0088*/ 	.word	index@(_Z16d_MatMul_simple1PKdPdS0_)
        /*008c*/ 	.word	0x00000000
.L_23:


//--------------------- .nv.compat                --------------------------
	.section	.nv.compat,"",@"SHT_CUDA_COMPAT_INFO"
	.align	4
        /*0000*/ 	.byte	0x02, 0x09, 0x00, 0x00, 0x02, 0x02, 0x01, 0x00, 0x02, 0x05, 0x05, 0x00, 0x03, 0x07, 0x01, 0x01
        /*0010*/ 	.byte	0x02, 0x03, 0x00, 0x00, 0x02, 0x06, 0x01, 0x00, 0x04, 0x0b, 0x08, 0x00, 0x01, 0x00, 0x00, 0x00
        /*0020*/ 	.byte	0x00, 0x00, 0x00, 0x00


//--------------------- .nv.info._Z6d_testPdS_    --------------------------
	.section	.nv.info._Z6d_testPdS_,"",@"SHT_CUDA_INFO"
	.sectionflags	@""
	.align	4


	//----- nvinfo : EIATTR_CUDA_API_VERSION
	.align		4
        /*0000*/ 	.byte	0x04, 0x37
        /*0002*/ 	.short	(.L_25 - .L_24)
.L_24:
        /*0004*/ 	.word	0x00000082


	//----- nvinfo : EIATTR_KPARAM_INFO
	.align		4
.L_25:
        /*0008*/ 	.byte	0x04, 0x17
        /*000a*/ 	.short	(.L_27 - .L_26)
.L_26:
        /*000c*/ 	.word	0x00000000
        /*0010*/ 	.short	0x0001
        /*0012*/ 	.short	0x0008
        /*0014*/ 	.byte	0x00, 0xf5, 0x21, 0x00


	//----- nvinfo : EIATTR_KPARAM_INFO
	.align		4
.L_27:
        /*0018*/ 	.byte	0x04, 0x17
        /*001a*/ 	.short	(.L_29 - .L_28)
.L_28:
        /*001c*/ 	.word	0x00000000
        /*0020*/ 	.short	0x0000
        /*0022*/ 	.short	0x0000
        /*0024*/ 	.byte	0x00, 0xf5, 0x21, 0x00


	//----- nvinfo : EIATTR_SPARSE_MMA_MASK
	.align		4
.L_29:
        /*0028*/ 	.byte	0x03, 0x50
        /*002a*/ 	.short	0x0000


	//----- nvinfo : EIATTR_MAXREG_COUNT
	.align		4
        /*002c*/ 	.byte	0x03, 0x1b
        /*002e*/ 	.short	0x00ff


	//----- nvinfo : EIATTR_MERCURY_ISA_VERSION
	.align		4
        /*0030*/ 	.byte	0x03, 0x5f
        /*0032*/ 	.short	0x0101


	//----- nvinfo : EIATTR_VRC_CTA_INIT_COUNT
	.align		4
        /*0034*/ 	.byte	0x02, 0x4a
	.zero		1
	.zero		1


	//----- nvinfo : EIATTR_EXIT_INSTR_OFFSETS
	.align		4
        /*0038*/ 	.byte	0x04, 0x1c
        /*003a*/ 	.short	(.L_31 - .L_30)


	//   ....[0]....
.L_30:
        /*003c*/ 	.word	0x000000d0


	//----- nvinfo : EIATTR_CBANK_PARAM_SIZE
	.align		4
.L_31:
        /*0040*/ 	.byte	0x03, 0x19
        /*0042*/ 	.short	0x0010


	//----- nvinfo : EIATTR_PARAM_CBANK
	.align		4
        /*0044*/ 	.byte	0x04, 0x0a
        /*0046*/ 	.short	(.L_33 - .L_32)
	.align		4
.L_32:
        /*0048*/ 	.word	index@(.nv.constant0._Z6d_testPdS_)
        /*004c*/ 	.short	0x0380
        /*004e*/ 	.short	0x0010


	//----- nvinfo : EIATTR_SW_WAR
	.align		4
.L_33:
        /*0050*/ 	.byte	0x04, 0x36
        /*0052*/ 	.short	(.L_35 - .L_34)
.L_34:
        /*0054*/ 	.word	0x00000008
.L_35:


//--------------------- .nv.info._Z16d_MatMul_simple3PKdPdS0_ --------------------------
	.section	.nv.info._Z16d_MatMul_simple3PKdPdS0_,"",@"SHT_CUDA_INFO"
	.sectionflags	@""
	.align	4


	//----- nvinfo : EIATTR_CUDA_API_VERSION
	.align		4
        /*0000*/ 	.byte	0x04, 0x37
        /*0002*/ 	.short	(.L_37 - .L_36)
.L_36:
        /*0004*/ 	.word	0x00000082


	//----- nvinfo : EIATTR_KPARAM_INFO
	.align		4
.L_37:
        /*0008*/ 	.byte	0x04, 0x17
        /*000a*/ 	.short	(.L_39 - .L_38)
.L_38:
        /*000c*/ 	.word	0x00000000
        /*0010*/ 	.short	0x0002
        /*0012*/ 	.short	0x0010
        /*0014*/ 	.byte	0x00, 0xf5, 0x21, 0x00


	//----- nvinfo : EIATTR_KPARAM_INFO
	.align		4
.L_39:
        /*0018*/ 	.byte	0x04, 0x17
        /*001a*/ 	.short	(.L_41 - .L_40)
.L_40:
        /*001c*/ 	.word	0x00000000
        /*0020*/ 	.short	0x0001
        /*0022*/ 	.short	0x0008
        /*0024*/ 	.byte	0x00, 0xf5, 0x21, 0x00


	//----- nvinfo : EIATTR_KPARAM_INFO
	.align		4
.L_41:
        /*0028*/ 	.byte	0x04, 0x17
        /*002a*/ 	.short	(.L_43 - .L_42)
.L_42:
        /*002c*/ 	.word	0x00000000
        /*0030*/ 	.short	0x0000
        /*0032*/ 	.short	0x0000
        /*0034*/ 	.byte	0x00, 0xf5, 0x21, 0x00


	//----- nvinfo : EIATTR_SPARSE_MMA_MASK
	.align		4
.L_43:
        /*0038*/ 	.byte	0x03, 0x50
        /*003a*/ 	.short	0x0000


	//----- nvinfo : EIATTR_MAXREG_COUNT
	.align		4
        /*003c*/ 	.byte	0x03, 0x1b
        /*003e*/ 	.short	0x00ff


	//----- nvinfo : EIATTR_NUM_BARRIERS
	.align		4
        /*0040*/ 	.byte	0x02, 0x4c
        /*0042*/ 	.byte	0x01
	.zero		1


	//----- nvinfo : EIATTR_MERCURY_ISA_VERSION
	.align		4
        /*0044*/ 	.byte	0x03, 0x5f
        /*0046*/ 	.short	0x0101


	//----- nvinfo : EIATTR_VRC_CTA_INIT_COUNT
	.align		4
        /*0048*/ 	.byte	0x02, 0x4a
	.zero		1
	.zero		1


	//----- nvinfo : EIATTR_EXIT_INSTR_OFFSETS
	.align		4
        /*004c*/ 	.byte	0x04, 0x1c
        /*004e*/ 	.short	(.L_45 - .L_44)


	//   ....[0]....
.L_44:
        /*0050*/ 	.word	0x00000760


	//----- nvinfo : EIATTR_CBANK_PARAM_SIZE
	.align		4
.L_45:
        /*0054*/ 	.byte	0x03, 0x19
        /*0056*/ 	.short	0x0018


	//----- nvinfo : EIATTR_PARAM_CBANK
	.align		4
        /*0058*/ 	.byte	0x04, 0x0a
        /*005a*/ 	.short	(.L_47 - .L_46)
	.align		4
.L_46:
        /*005c*/ 	.word	index@(.nv.constant0._Z16d_MatMul_simple3PKdPdS0_)
        /*0060*/ 	.short	0x0380
        /*0062*/ 	.short	0x0018


	//----- nvinfo : EIATTR_SW_WAR
	.align		4
.L_47:
        /*0064*/ 	.byte	0x04, 0x36
        /*0066*/ 	.short	(.L_49 - .L_48)
.L_48:
        /*0068*/ 	.word	0x00000008
.L_49:


//--------------------- .nv.info._Z16d_MatMul_simple2PKdPdS0_ --------------------------
	.section	.nv.info._Z16d_MatMul_simple2PKdPdS0_,"",@"SHT_CUDA_INFO"
	.sectionflags	@""
	.align	4


	//----- nvinfo : EIATTR_CUDA_API_VERSION
	.align		4
        /*0000*/ 	.byte	0x04, 0x37
        /*0002*/ 	.short	(.L_51 - .L_50)
.L_50:
        /*0004*/ 	.word	0x00000082


	//----- nvinfo : EIATTR_KPARAM_INFO
	.align		4
.L_51:
        /*0008*/ 	.byte	0x04, 0x17
        /*000a*/ 	.short	(.L_53 - .L_52)
.L_52:
        /*000c*/ 	.word	0x00000000
        /*0010*/ 	.short	0x0002
        /*0012*/ 	.short	0x0010
        /*0014*/ 	.byte	0x00, 0xf5, 0x21, 0x00


	//----- nvinfo : EIATTR_KPARAM_INFO
	.align		4
.L_53:
        /*0018*/ 	.byte	0x04, 0x17
        /*001a*/ 	.short	(.L_55 - .L_54)
.L_54:
        /*001c*/ 	.word	0x00000000
        /*0020*/ 	.short	0x0001
        /*0022*/ 	.short	0x0008
        /*0024*/ 	.byte	0x00, 0xf5, 0x21, 0x00


	//----- nvinfo : EIATTR_KPARAM_INFO
	.align		4
.L_55:
        /*0028*/ 	.byte	0x04, 0x17
        /*002a*/ 	.short	(.L_57 - .L_56)
.L_56:
        /*002c*/ 	.word	0x00000000
        /*0030*/ 	.short	0x0000
        /*0032*/ 	.short	0x0000
        /*0034*/ 	.byte	0x00, 0xf5, 0x21, 0x00


	//----- nvinfo : EIATTR_SPARSE_MMA_MASK
	.align		4
.L_57:
        /*0038*/ 	.byte	0x03, 0x50
        /*003a*/ 	.short	0x0000


	//----- nvinfo : EIATTR_MAXREG_COUNT
	.align		4
        /*003c*/ 	.byte	0x03, 0x1b
        /*003e*/ 	.short	0x00ff


	//----- nvinfo : EIATTR_NUM_BARRIERS
	.align		4
        /*0040*/ 	.byte	0x02, 0x4c
        /*0042*/ 	.byte	0x01
	.zero		1


	//----- nvinfo : EIATTR_MERCURY_ISA_VERSION
	.align		4
        /*0044*/ 	.byte	0x03, 0x5f
        /*0046*/ 	.short	0x0101


	//----- nvinfo : EIATTR_VRC_CTA_INIT_COUNT
	.align		4
        /*0048*/ 	.byte	0x02, 0x4a
	.zero		1
	.zero		1


	//----- nvinfo : EIATTR_EXIT_INSTR_OFFSETS
	.align		4
        /*004c*/ 	.byte	0x04, 0x1c
        /*004e*/ 	.short	(.L_59 - .L_58)


	//   ....[0]....
.L_58:
        /*0050*/ 	.word	0x00000760


	//----- nvinfo : EIATTR_CBANK_PARAM_SIZE
	.align		4
.L_59:
        /*0054*/ 	.byte	0x03, 0x19
        /*0056*/ 	.short	0x0018


	//----- nvinfo : EIATTR_PARAM_CBANK
	.align		4
        /*0058*/ 	.byte	0x04, 0x0a
        /*005a*/ 	.short	(.L_61 - .L_60)
	.align		4
.L_60:
        /*005c*/ 	.word	index@(.nv.constant0._Z16d_MatMul_simple2PKdPdS0_)
        /*0060*/ 	.short	0x0380
        /*0062*/ 	.short	0x0018


	//----- nvinfo : EIATTR_SW_WAR
	.align		4
.L_61:
        /*0064*/ 	.byte	0x04, 0x36
        /*0066*/ 	.short	(.L_63 - .L_62)
.L_62:
        /*0068*/ 	.word	0x00000008
.L_63:


//--------------------- .nv.info._Z16d_MatMul_simple1PKdPdS0_ --------------------------
	.section	.nv.info._Z16d_MatMul_simple1PKdPdS0_,"",@"SHT_CUDA_INFO"
	.sectionflags	@""
	.align	4


	//----- nvinfo : EIATTR_CUDA_API_VERSION
	.align		4
        /*0000*/ 	.byte	0x04, 0x37
        /*0002*/ 	.short	(.L_65 - .L_64)
.L_64:
        /*0004*/ 	.word	0x00000082


	//----- nvinfo : EIATTR_KPARAM_INFO
	.align		4
.L_65:
        /*0008*/ 	.byte	0x04, 0x17
        /*000a*/ 	.short	(.L_67 - .L_66)
.L_66:
        /*000c*/ 	.word	0x00000000
        /*0010*/ 	.short	0x0002
        /*0012*/ 	.short	0x0010
        /*0014*/ 	.byte	0x00, 0xf5, 0x21, 0x00


	//----- nvinfo : EIATTR_KPARAM_INFO
	.align		4
.L_67:
        /*0018*/ 	.byte	0x04, 0x17
        /*001a*/ 	.short	(.L_69 - .L_68)
.L_68:
        /*001c*/ 	.word	0x00000000
        /*0020*/ 	.short	0x0001
        /*0022*/ 	.short	0x0008
        /*0024*/ 	.byte	0x00, 0xf5, 0x21, 0x00


	//----- nvinfo : EIATTR_KPARAM_INFO
	.align		4
.L_69:
        /*0028*/ 	.byte	0x04, 0x17
        /*002a*/ 	.short	(.L_71 - .L_70)
.L_70:
        /*002c*/ 	.word	0x00000000
        /*0030*/ 	.short	0x0000
        /*0032*/ 	.short	0x0000
        /*0034*/ 	.byte	0x00, 0xf5, 0x21, 0x00


	//----- nvinfo : EIATTR_SPARSE_MMA_MASK
	.align		4
.L_71:
        /*0038*/ 	.byte	0x03, 0x50
        /*003a*/ 	.short	0x0000


	//----- nvinfo : EIATTR_MAXREG_COUNT
	.align		4
        /*003c*/ 	.byte	0x03, 0x1b
        /*003e*/ 	.short	0x00ff


	//----- nvinfo : EIATTR_MERCURY_ISA_VERSION
	.align		4
        /*0040*/ 	.byte	0x03, 0x5f
        /*0042*/ 	.short	0x0101


	//----- nvinfo : EIATTR_VRC_CTA_INIT_COUNT
	.align		4
        /*0044*/ 	.byte	0x02, 0x4a
	.zero		1
	.zero		1


	//----- nvinfo : EIATTR_EXIT_INSTR_OFFSETS
	.align		4
        /*0048*/ 	.byte	0x04, 0x1c
        /*004a*/ 	.short	(.L_73 - .L_72)


	//   ....[0]....
.L_72:
        /*004c*/ 	.word	0x00006130


	//----- nvinfo : EIATTR_CBANK_PARAM_SIZE
	.align		4
.L_73:
        /*0050*/ 	.byte	0x03, 0x19
        /*0052*/ 	.short	0x0018


	//----- nvinfo : EIATTR_PARAM_CBANK
	.align		4
        /*0054*/ 	.byte	0x04, 0x0a
        /*0056*/ 	.short	(.L_75 - .L_74)
	.align		4
.L_74:
        /*0058*/ 	.word	index@(.nv.constant0._Z16d_MatMul_simple1PKdPdS0_)
        /*005c*/ 	.short	0x0380
        /*005e*/ 	.short	0x0018


	//----- nvinfo : EIATTR_SW_WAR
	.align		4
.L_75:
        /*0060*/ 	.byte	0x04, 0x36
        /*0062*/ 	.short	(.L_77 - .L_76)
.L_76:
        /*0064*/ 	.word	0x00000008
.L_77:


//--------------------- .nv.callgraph             --------------------------
	.section	.nv.callgraph,"",@"SHT_CUDA_CALLGRAPH"
	.align	4
	.sectionentsize	8
	.align		4
        /*0000*/ 	.word	0x00000000
	.align		4
        /*0004*/ 	.word	0xffffffff
	.align		4
        /*0008*/ 	.word	0x00000000
	.align		4
        /*000c*/ 	.word	0xfffffffe
	.align		4
        /*0010*/ 	.word	0x00000000
	.align		4
        /*0014*/ 	.word	0xfffffffd
	.align		4
        /*0018*/ 	.word	0x00000000
	.align		4
        /*001c*/ 	.word	0xfffffffc


//--------------------- .text._Z6d_testPdS_       --------------------------
	.section	.text._Z6d_testPdS_,"ax",@progbits
	.align	128
        .global         _Z6d_testPdS_
        .type           _Z6d_testPdS_,@function
        .size           _Z6d_testPdS_,(.L_x_7 - _Z6d_testPdS_)
        .other          _Z6d_testPdS_,@"STO_CUDA_ENTRY STV_DEFAULT"
_Z6d_testPdS_:
.text._Z6d_testPdS_:
[----:B------:R-:W-:Y:S01]  /*0000*/  LDC R1, c[0x0][0x37c] ;  /* 0x0000df00ff017b82 */ /* 0x000fe20000000800 */
[----:B------:R-:W0:Y:S07]  /*0010*/  S2R R0, SR_TID.X ;  /* 0x0000000000007919 */ /* 0x000e2e0000002100 */
[----:B------:R-:W0:Y:S01]  /*0020*/  S2UR UR6, SR_CTAID.X ;  /* 0x00000000000679c3 */ /* 0x000e220000002500 */
[----:B------:R-:W1:Y:S07]  /*0030*/  LDCU.64 UR4, c[0x0][0x358] ;  /* 0x00006b00ff0477ac */ /* 0x000e6e0008000a00 */
[----:B------:R-:W0:Y:S08]  /*0040*/  LDC R5, c[0x0][0x360] ;  /* 0x0000d800ff057b82 */ /* 0x000e300000000800 */
[----:B------:R-:W2:Y:S01]  /*0050*/  LDC.64 R2, c[0x0][0x388] ;  /* 0x0000e200ff027b82 */ /* 0x000ea20000000a00 */
[----:B0-----:R-:W-:-:S04]  /*0060*/  IMAD R5, R5, UR6, R0 ;  /* 0x0000000605057c24 */ /* 0x001fc8000f8e0200 */
[----:B--2---:R-:W-:-:S05]  /*0070*/  IMAD.WIDE R2, R5, 0x8, R2 ;  /* 0x0000000805027825 */ /* 0x004fca00078e0202 */
[----:B-1----:R-:W2:Y:S01]  /*0080*/  LDG.E.64 R4, desc[UR4][R2.64] ;  /* 0x0000000402047981 */ /* 0x002ea2000c1e1b00 */
[----:B------:R-:W-:Y:S01]  /*0090*/  UMOV UR6, 0xa0000000 ;  /* 0xa000000000067882 */ /* 0x000fe20000000000 */
[----:B------:R-:W-:Y:S02]  /*00a0*/  UMOV UR7, 0x3ff19999 ;  /* 0x3ff1999900077882 */ /* 0x000fe40000000000 */
[----:B--2---:R-:W-:-:S07]  /*00b0*/  DMUL R4, R4, UR6 ;  /* 0x0000000604047c28 */ /* 0x004fce0008000000 */
[----:B------:R-:W-:Y:S01]  /*00c0*/  STG.E.64 desc[UR4][R2.64], R4 ;  /* 0x0000000402007986 */ /* 0x000fe2000c101b04 */
[----:B------:R-:W-:Y:S05]  /*00d0*/  EXIT ;  /* 0x000000000000794d */ /* 0x000fea0003800000 */
.L_x_0:
[----:B------:R-:W-:-:S00]  /*00e0*/  BRA `(.L_x_0) ;  /* 0xfffffffc00fc7947 */ /* 0x000fc0000383ffff */
[----:B------:R-:W-:-:S00]  /*00f0*/  NOP ;  /* 0x0000000000007918 */ /* 0x000fc00000000000 */
        /* <DEDUP_REMOVED lines=8> */
.L_x_7:


//--------------------- .text._Z16d_MatMul_simple3PKdPdS0_ --------------------------
	.section	.text._Z16d_MatMul_simple3PKdPdS0_,"ax",@progbits
	.align	128
        .global         _Z16d_MatMul_simple3PKdPdS0_
        .type           _Z16d_MatMul_simple3PKdPdS0_,@function
        .size           _Z16d_MatMul_simple3PKdPdS0_,(.L_x_8 - _Z16d_MatMul_simple3PKdPdS0_)
        .other          _Z16d_MatMul_simple3PKdPdS0_,@"STO_CUDA_ENTRY STV_DEFAULT"
_Z16d_MatMul_simple3PKdPdS0_:
.text._Z16d_MatMul_simple3PKdPdS0_:
[----:B------:R-:W-:Y:S01]  /*0000*/  LDC R1, c[0x0][0x37c] ;  /* 0x0000df00ff017b82 */ /* 0x000fe20000000800 */
[----:B------:R-:W0:Y:S07]  /*0010*/  S2R R4, SR_TID.X ;  /* 0x0000000000047919 */ /* 0x000e2e0000002100 */
[----:B------:R-:W0:Y:S01]  /*0020*/  LDC.64 R2, c[0x0][0x380] ;  /* 0x0000e000ff027b82 */ /* 0x000e220000000a00 */
[----:B------:R-:W1:Y:S01]  /*0030*/  LDCU.64 UR8, c[0x0][0x390] ;  /* 0x00007200ff0877ac */ /* 0x000e620008000a00 */
[----:B------:R-:W-:Y:S01]  /*0040*/  CS2R R20, SRZ ;  /* 0x0000000000147805 */ /* 0x000fe2000001ff00 */
[----:B------:R-:W-:Y:S01]  /*0050*/  UMOV UR4, 0x400 ;  /* 0x0000040000047882 */ /* 0x000fe20000000000 */
[----:B------:R-:W2:Y:S04]  /*0060*/  LDCU.64 UR10, c[0x0][0x358] ;  /* 0x00006b00ff0a77ac */ /* 0x000ea80008000a00 */
[----:B------:R-:W3:Y:S08]  /*0070*/  S2UR UR5, SR_CgaCtaId ;  /* 0x00000000000579c3 */ /* 0x000ef00000008800 */
[----:B------:R-:W4:Y:S01]  /*0080*/  S2UR UR6, SR_CTAID.X ;  /* 0x00000000000679c3 */ /* 0x000f220000002500 */
[----:B-1----:R-:W-:-:S04]  /*0090*/  UIADD3 UR7, UP0, UPT, UR8, 0x80, URZ ;  /* 0x0000008008077890 */ /* 0x002fc8000ff1e0ff */
[----:B------:R-:W-:-:S03]  /*00a0*/  UIADD3.X UR8, UPT, UPT, URZ, UR9, URZ, UP0, !UPT ;  /* 0x00000009ff087290 */ /* 0x000fc600087fe4ff */
[----:B------:R-:W4:Y:S01]  /*00b0*/  LDC R5, c[0x0][0x360] ;  /* 0x0000d800ff057b82 */ /* 0x000f220000000800 */
[----:B0-----:R-:W-:Y:S01]  /*00c0*/  IMAD.WIDE.U32 R2, R4, 0x8, R2 ;  /* 0x0000000804027825 */ /* 0x001fe200078e0002 */
[----:B---3--:R-:W-:-:S03]  /*00d0*/  ULEA UR5, UR5, UR4, 0x18 ;  /* 0x0000000405057291 */ /* 0x008fc6000f8ec0ff */
[----:B------:R-:W-:Y:S01]  /*00e0*/  UMOV UR4, URZ ;  /* 0x000000ff00047c82 */ /* 0x000fe20008000000 */
[----:B------:R-:W-:Y:S01]  /*00f0*/  MOV R0, R2 ;  /* 0x0000000200007202 */ /* 0x000fe20000000f00 */
[----:B----4-:R-:W-:Y:S01]  /*0100*/  IMAD R5, R5, UR6, R4 ;  /* 0x0000000605057c24 */ /* 0x010fe2000f8e0204 */
[----:B------:R-:W-:-:S03]  /*0110*/  LEA R4, R4, UR5, 0x3 ;  /* 0x0000000504047c11 */ /* 0x000fc6000f8e18ff */
[----:B--2---:R-:W-:-:S07]  /*0120*/  IMAD R2, R5, 0x6200, RZ ;  /* 0x0000620005027824 */ /* 0x004fce00078e02ff */
.L_x_1:
[----:B------:R-:W-:Y:S01]  /*0130*/  MOV R8, R0 ;  /* 0x0000000000087202 */ /* 0x000fe20000000f00 */
[----:B------:R-:W-:-:S05]  /*0140*/  IMAD.MOV.U32 R9, RZ, RZ, R3 ;  /* 0x000000ffff097224 */ /* 0x000fca00078e0003 */
[----:B------:R-:W2:Y:S01]  /*0150*/  LDG.E.64 R26, desc[UR10][R8.64] ;  /* 0x0000000a081a7981 */ /* 0x000ea2000c1e1b00 */
[----:B------:R-:W-:Y:S01]  /*0160*/  MOV R6, UR7 ;  /* 0x0000000700067c02 */ /* 0x000fe20008000f00 */
[----:B------:R-:W-:-:S04]  /*0170*/  IMAD.U32 R7, RZ, RZ, UR8 ;  /* 0x00000008ff077e24 */ /* 0x000fc8000f8e00ff */
[----:B------:R-:W-:Y:S01]  /*0180*/  IMAD.WIDE R6, R2, 0x8, R6 ;  /* 0x0000000802067825 */ /* 0x000fe200078e0206 */
[----:B--2---:R0:W-:Y:S01]  /*0190*/  STS.64 [R4], R26 ;  /* 0x0000001a04007388 */ /* 0x0041e20000000a00 */
[----:B------:R-:W-:Y:S06]  /*01a0*/  BAR.SYNC.DEFER_BLOCKING 0x0 ;  /* 0x0000000000007b1d */ /* 0x000fec0000010000 */
[----:B------:R-:W2:Y:S04]  /*01b0*/  LDG.E.64 R14, desc[UR10][R6.64+-0x80] ;  /* 0xffff800a060e7981 */ /* 0x000ea8000c1e1b00 */
[----:B------:R-:W3:Y:S04]  /*01c0*/  LDG.E.64 R24, desc[UR10][R6.64+-0x78] ;  /* 0xffff880a06187981 */ /* 0x000ee8000c1e1b00 */
[----:B------:R-:W4:Y:S04]  /*01d0*/  LDG.E.64 R12, desc[UR10][R6.64+-0x70] ;  /* 0xffff900a060c7981 */ /* 0x000f28000c1e1b00 */
[----:B------:R-:W5:Y:S04]  /*01e0*/  LDG.E.64 R18, desc[UR10][R6.64+-0x68] ;  /* 0xffff980a06127981 */ /* 0x000f68000c1e1b00 */
[----:B------:R-:W5:Y:S04]  /*01f0*/  LDG.E.64 R16, desc[UR10][R6.64+-0x60] ;  /* 0xffffa00a06107981 */ /* 0x000f68000c1e1b00 */
[----:B------:R-:W5:Y:S04]  /*0200*/  LDG.E.64 R22, desc[UR10][R6.64+-0x58] ;  /* 0xffffa80a06167981 */ /* 0x000f68000c1e1b00 */
[----:B------:R-:W2:Y:S04]  /*0210*/  LDS.128 R8, [UR5] ;  /* 0x00000005ff087984 */ /* 0x000ea80008000c00 */
[----:B0-----:R-:W5:Y:S04]  /*0220*/  LDG.E.64 R26, desc[UR10][R6.64+0x18] ;  /* 0x0000180a061a7981 */ /* 0x001f68000c1e1b00 */
[----:B------:R-:W5:Y:S01]  /*0230*/  LDG.E.64 R28, desc[UR10][R6.64+0x48] ;  /* 0x0000480a061c7981 */ /* 0x000f62000c1e1b00 */
[----:B--2---:R-:W-:-:S03]  /*0240*/  DFMA R8, R8, R14, R20 ;  /* 0x0000000e0808722b */ /* 0x004fc60000000014 */
[----:B------:R-:W2:Y:S04]  /*0250*/  LDG.E.64 R20, desc[UR10][R6.64+-0x50] ;  /* 0xffffb00a06147981 */ /* 0x000ea8000c1e1b00 */
[----:B------:R-:W2:Y:S01]  /*0260*/  LDG.E.64 R14, desc[UR10][R6.64+-0x48] ;  /* 0xffffb80a060e7981 */ /* 0x000ea2000c1e1b00 */
[----:B---3--:R-:W-:-:S03]  /*0270*/  DFMA R24, R24, R10, R8 ;  /* 0x0000000a1818722b */ /* 0x008fc60000000008 */
[----:B------:R-:W4:Y:S05]  /*0280*/  LDS.128 R8, [UR5+0x10] ;  /* 0x00001005ff087984 */ /* 0x000f2a0008000c00 */
[----:B----4-:R-:W-:Y:S01]  /*0290*/  DFMA R24, R8, R12, R24 ;  /* 0x0000000c0818722b */ /* 0x010fe20000000018 */
[----:B------:R-:W3:Y:S07]  /*02a0*/  LDG.E.64 R12, desc[UR10][R6.64+-0x40] ;  /* 0xffffc00a060c7981 */ /* 0x000eee000c1e1b00 */
[----:B-----5:R-:W-:Y:S01]  /*02b0*/  DFMA R24, R18, R10, R24 ;  /* 0x0000000a1218722b */ /* 0x020fe20000000018 */
[----:B------:R-:W4:Y:S04]  /*02c0*/  LDG.E.64 R18, desc[UR10][R6.64+-0x38] ;  /* 0xffffc80a06127981 */ /* 0x000f28000c1e1b00 */
[----:B------:R-:W0:Y:S03]  /*02d0*/  LDS.128 R8, [UR5+0x20] ;  /* 0x00002005ff087984 */ /* 0x000e260008000c00 */
[----:B0-----:R-:W-:Y:S01]  /*02e0*/  DFMA R24, R8, R16, R24 ;  /* 0x000000100818722b */ /* 0x001fe20000000018 */
[----:B------:R-:W5:Y:S07]  /*02f0*/  LDG.E.64 R16, desc[UR10][R6.64+-0x30] ;  /* 0xffffd00a06107981 */ /* 0x000f6e000c1e1b00 */
[----:B------:R-:W-:Y:S01]  /*0300*/  DFMA R24, R22, R10, R24 ;  /* 0x0000000a1618722b */ /* 0x000fe20000000018 */
[----:B------:R-:W5:Y:S04]  /*0310*/  LDG.E.64 R22, desc[UR10][R6.64+-0x28] ;  /* 0xffffd80a06167981 */ /* 0x000f68000c1e1b00 */
[----:B------:R-:W2:Y:S03]  /*0320*/  LDS.128 R8, [UR5+0x30] ;  /* 0x00003005ff087984 */ /* 0x000ea60008000c00 */
[----:B--2---:R-:W-:Y:S01]  /*0330*/  DFMA R24, R8, R20, R24 ;  /* 0x000000140818722b */ /* 0x004fe20000000018 */
[----:B------:R-:W2:Y:S07]  /*0340*/  LDG.E.64 R20, desc[UR10][R6.64+-0x20] ;  /* 0xffffe00a06147981 */ /* 0x000eae000c1e1b00 */
[----:B------:R-:W-:Y:S01]  /*0350*/  DFMA R24, R14, R10, R24 ;  /* 0x0000000a0e18722b */ /* 0x000fe20000000018 */
[----:B------:R-:W3:Y:S04]  /*0360*/  LDS.128 R8, [UR5+0x40] ;  /* 0x00004005ff087984 */ /* 0x000ee80008000c00 */
[----:B------:R-:W2:Y:S03]  /*0370*/  LDG.E.64 R14, desc[UR10][R6.64+-0x18] ;  /* 0xffffe80a060e7981 */ /* 0x000ea6000c1e1b00 */
[----:B---3--:R-:W-:Y:S01]  /*0380*/  DFMA R24, R8, R12, R24 ;  /* 0x0000000c0818722b */ /* 0x008fe20000000018 */
[----:B------:R-:W3:Y:S07]  /*0390*/  LDG.E.64 R12, desc[UR10][R6.64+-0x10] ;  /* 0xfffff00a060c7981 */ /* 0x000eee000c1e1b00 */
[----:B----4-:R-:W-:Y:S01]  /*03a0*/  DFMA R24, R18, R10, R24 ;  /* 0x0000000a1218722b */ /* 0x010fe20000000018 */
[----:B------:R-:W5:Y:S04]  /*03b0*/  LDS.128 R8, [UR5+0x50] ;  /* 0x00005005ff087984 */ /* 0x000f680008000c00 */
[----:B------:R-:W4:Y:S03]  /*03c0*/  LDG.E.64 R18, desc[UR10][R6.64+-0x8] ;  /* 0xfffff80a06127981 */ /* 0x000f26000c1e1b00 */
[----:B-----5:R-:W-:Y:S01]  /*03d0*/  DFMA R24, R8, R16, R24 ;  /* 0x000000100818722b */ /* 0x020fe20000000018 */
[----:B------:R-:W5:Y:S07]  /*03e0*/  LDG.E.64 R16, desc[UR10][R6.64] ;  /* 0x0000000a06107981 */ /* 0x000f6e000c1e1b00 */
[----:B------:R-:W-:Y:S01]  /*03f0*/  DFMA R24, R22, R10, R24 ;  /* 0x0000000a1618722b */ /* 0x000fe20000000018 */
[----:B------:R-:W5:Y:S04]  /*0400*/  LDG.E.64 R22, desc[UR10][R6.64+0x8] ;  /* 0x0000080a06167981 */ /* 0x000f68000c1e1b00 */
[----:B------:R-:W2:Y:S03]  /*0410*/  LDS.128 R8, [UR5+0x60] ;  /* 0x00006005ff087984 */ /* 0x000ea60008000c00 */
[----:B--2---:R-:W-:Y:S01]  /*0420*/  DFMA R8, R8, R20, R24 ;  /* 0x000000140808722b */ /* 0x004fe20000000018 */
[----:B------:R-:W2:Y:S04]  /*0430*/  LDG.E.64 R20, desc[UR10][R6.64+0x10] ;  /* 0x0000100a06147981 */ /* 0x000ea8000c1e1b00 */
[----:B------:R-:W2:Y:S03]  /*0440*/  LDG.E.64 R24, desc[UR10][R6.64+0x20] ;  /* 0x0000200a06187981 */ /* 0x000ea6000c1e1b00 */
[----:B------:R-:W-:-:S02]  /*0450*/  DFMA R14, R14, R10, R8 ;  /* 0x0000000a0e0e722b */ /* 0x000fc40000000008 */
[----:B------:R-:W3:Y:S06]  /*0460*/  LDS.128 R8, [UR5+0x70] ;  /* 0x00007005ff087984 */ /* 0x000eec0008000c00 */
[----:B---3--:R-:W-:Y:S02]  /*0470*/  DFMA R8, R8, R12, R14 ;  /* 0x0000000c0808722b */ /* 0x008fe4000000000e */
[----:B------:R-:W5:Y:S06]  /*0480*/  LDS.128 R12, [UR5+0x80] ;  /* 0x00008005ff0c7984 */ /* 0x000f6c0008000c00 */
[----:B----4-:R-:W-:Y:S01]  /*0490*/  DFMA R10, R18, R10, R8 ;  /* 0x0000000a120a722b */ /* 0x010fe20000000008 */
[----:B------:R-:W3:Y:S07]  /*04a0*/  LDG.E.64 R18, desc[UR10][R6.64+0x28] ;  /* 0x0000280a06127981 */ /* 0x000eee000c1e1b00 */
[----:B-----5:R-:W-:Y:S01]  /*04b0*/  DFMA R10, R12, R16, R10 ;  /* 0x000000100c0a722b */ /* 0x020fe2000000000a */
[----:B------:R-:W4:Y:S07]  /*04c0*/  LDG.E.64 R16, desc[UR10][R6.64+0x38] ;  /* 0x0000380a06107981 */ /* 0x000f2e000c1e1b00 */
[----:B------:R-:W-:Y:S01]  /*04d0*/  DFMA R14, R22, R14, R10 ;  /* 0x0000000e160e722b */ /* 0x000fe2000000000a */
[----:B------:R-:W5:Y:S04]  /*04e0*/  LDG.E.64 R22, desc[UR10][R6.64+0x30] ;  /* 0x0000300a06167981 */ /* 0x000f68000c1e1b00 */
[----:B------:R-:W2:Y:S03]  /*04f0*/  LDS.128 R8, [UR5+0x90] ;  /* 0x00009005ff087984 */ /* 0x000ea60008000c00 */
[----:B--2---:R-:W-:Y:S01]  /*0500*/  DFMA R8, R8, R20, R14 ;  /* 0x000000140808722b */ /* 0x004fe2000000000e */
[----:B------:R-:W2:Y:S04]  /*0510*/  LDG.E.64 R20, desc[UR10][R6.64+0x40] ;  /* 0x0000400a06147981 */ /* 0x000ea8000c1e1b00 */
[----:B------:R-:W0:Y:S03]  /*0520*/  LDS.128 R12, [UR5+0xa0] ;  /* 0x0000a005ff0c7984 */ /* 0x000e260008000c00 */
[----:B------:R-:W-:Y:S01]  /*0530*/  DFMA R10, R26, R10, R8 ;  /* 0x0000000a1a0a722b */ /* 0x000fe20000000008 */
[----:B------:R-:W2:Y:S07]  /*0540*/  LDG.E.64 R26, desc[UR10][R6.64+0x50] ;  /* 0x0000500a061a7981 */ /* 0x000eae000c1e1b00 */
[----:B0-----:R-:W-:-:S02]  /*0550*/  DFMA R12, R12, R24, R10 ;  /* 0x000000180c0c722b */ /* 0x001fc4000000000a */
[----:B------:R-:W5:Y:S04]  /*0560*/  LDS.128 R8, [UR5+0xb0] ;  /* 0x0000b005ff087984 */ /* 0x000f680008000c00 */
[----:B------:R-:W2:Y:S02]  /*0570*/  LDG.E.64 R24, desc[UR10][R6.64+0x78] ;  /* 0x0000780a06187981 */ /* 0x000ea4000c1e1b00 */
[----:B---3--:R-:W-:Y:S02]  /*0580*/  DFMA R12, R18, R14, R12 ;  /* 0x0000000e120c722b */ /* 0x008fe4000000000c */
[----:B------:R-:W3:Y:S06]  /*0590*/  LDG.E.64 R18, desc[UR10][R6.64+0x60] ;  /* 0x0000600a06127981 */ /* 0x000eec000c1e1b00 */
[----:B-----5:R-:W-:Y:S01]  /*05a0*/  DFMA R8, R8, R22, R12 ;  /* 0x000000160808722b */ /* 0x020fe2000000000c */
[----:B------:R-:W5:Y:S04]  /*05b0*/  LDG.E.64 R22, desc[UR10][R6.64+0x58] ;  /* 0x0000580a06167981 */ /* 0x000f68000c1e1b00 */
[----:B------:R-:W2:Y:S03]  /*05c0*/  LDS.128 R12, [UR5+0xc0] ;  /* 0x0000c005ff0c7984 */ /* 0x000ea60008000c00 */
[----:B----4-:R-:W-:Y:S01]  /*05d0*/  DFMA R10, R16, R10, R8 ;  /* 0x0000000a100a722b */ /* 0x010fe20000000008 */
[----:B------:R-:W4:Y:S07]  /*05e0*/  LDG.E.64 R16, desc[UR10][R6.64+0x68] ;  /* 0x0000680a06107981 */ /* 0x000f2e000c1e1b00 */
[----:B--2---:R-:W-:Y:S01]  /*05f0*/  DFMA R12, R12, R20, R10 ;  /* 0x000000140c0c722b */ /* 0x004fe2000000000a */
[----:B------:R-:W2:Y:S04]  /*0600*/  LDG.E.64 R20, desc[UR10][R6.64+0x70] ;  /* 0x0000700a06147981 */ /* 0x000ea8000c1e1b00 */
[----:B------:R-:W-:Y:S03]  /*0610*/  LDS.128 R8, [UR5+0xe0] ;  /* 0x0000e005ff087984 */ /* 0x000fe60008000c00 */
[----:B------:R-:W-:-:S02]  /*0620*/  DFMA R28, R28, R14, R12 ;  /* 0x0000000e1c1c722b */ /* 0x000fc4000000000c */
[----:B------:R-:W0:Y:S06]  /*0630*/  LDS.128 R12, [UR5+0xd0] ;  /* 0x0000d005ff0c7984 */ /* 0x000e2c0008000c00 */
[----:B0-----:R-:W-:Y:S01]  /*0640*/  DFMA R12, R12, R26, R28 ;  /* 0x0000001a0c0c722b */ /* 0x001fe2000000001c */
[----:B------:R-:W-:Y:S01]  /*0650*/  UISETP.GE.U32.AND UP0, UPT, UR4, 0x61e0, UPT ;  /* 0x000061e00400788c */ /* 0x000fe2000bf06070 */
[----:B------:R-:W-:Y:S01]  /*0660*/  IADD3 R0, P0, PT, R0, 0x100, RZ ;  /* 0x0000010000007810 */ /* 0x000fe20007f1e0ff */
[----:B------:R-:W-:Y:S01]  /*0670*/  UIADD3 UR6, UPT, UPT, UR4, 0x20, URZ ;  /* 0x0000002004067890 */ /* 0x000fe2000fffe0ff */
[----:B------:R-:W-:-:S02]  /*0680*/  IADD3 R2, PT, PT, R2, 0x20, RZ ;  /* 0x0000002002027810 */ /* 0x000fc40007ffe0ff */
[----:B------:R-:W-:Y:S02]  /*0690*/  IADD3.X R3, PT, PT, RZ, R3, RZ, P0, !PT ;  /* 0x00000003ff037210 */ /* 0x000fe400007fe4ff */
[----:B-----5:R-:W-:Y:S02]  /*06a0*/  DFMA R22, R22, R14, R12 ;  /* 0x0000000e1616722b */ /* 0x020fe4000000000c */
[----:B------:R-:W2:Y:S06]  /*06b0*/  LDS.128 R12, [UR5+0xf0] ;  /* 0x0000f005ff0c7984 */ /* 0x000eac0008000c00 */
[----:B---3--:R-:W-:-:S08]  /*06c0*/  DFMA R8, R8, R18, R22 ;  /* 0x000000120808722b */ /* 0x008fd00000000016 */
[----:B----4-:R-:W-:Y:S01]  /*06d0*/  DFMA R8, R16, R10, R8 ;  /* 0x0000000a1008722b */ /* 0x010fe20000000008 */
[----:B------:R-:W-:-:S07]  /*06e0*/  UMOV UR4, UR6 ;  /* 0x0000000600047c82 */ /* 0x000fce0008000000 */
[----:B--2---:R-:W-:-:S08]  /*06f0*/  DFMA R20, R12, R20, R8 ;  /* 0x000000140c14722b */ /* 0x004fd00000000008 */
[----:B------:R-:W-:Y:S01]  /*0700*/  DFMA R20, R24, R14, R20 ;  /* 0x0000000e1814722b */ /* 0x000fe20000000014 */
[----:B------:R-:W-:Y:S06]  /*0710*/  BAR.SYNC.DEFER_BLOCKING 0x0 ;  /* 0x0000000000007b1d */ /* 0x000fec0000010000 */
[----:B------:R-:W-:Y:S05]  /*0720*/  BRA.U !UP0, `(.L_x_1) ;  /* 0xfffffff908807547 */ /* 0x000fea000b83ffff */
[----:B------:R-:W0:Y:S02]  /*0730*/  LDC.64 R2, c[0x0][0x388] ;  /* 0x0000e200ff027b82 */ /* 0x000e240000000a00 */
[----:B0-----:R-:W-:-:S05]  /*0740*/  IMAD.WIDE R2, R5, 0x8, R2 ;  /* 0x0000000805027825 */ /* 0x001fca00078e0202 */
[----:B------:R-:W-:Y:S01]  /*0750*/  STG.E.64 desc[UR10][R2.64], R20 ;  /* 0x0000001402007986 */ /* 0x000fe2000c101b0a */
[----:B------:R-:W-:Y:S05]  /*0760*/  EXIT ;  /* 0x000000000000794d */ /* 0x000fea0003800000 */
.L_x_2:
        /* <DEDUP_REMOVED lines=9> */
.L_x_8:


//--------------------- .text._Z16d_MatMul_simple2PKdPdS0_ --------------------------
	.section	.text._Z16d_MatMul_simple2PKdPdS0_,"ax",@progbits
	.align	128
        .global         _Z16d_MatMul_simple2PKdPdS0_
        .type           _Z16d_MatMul_simple2PKdPdS0_,@function
        .size           _Z16d_MatMul_simple2PKdPdS0_,(.L_x_9 - _Z16d_MatMul_simple2PKdPdS0_)
        .other          _Z16d_MatMul_simple2PKdPdS0_,@"STO_CUDA_ENTRY STV_DEFAULT"
_Z16d_MatMul_simple2PKdPdS0_:
.text._Z16d_MatMul_simple2PKdPdS0_:
        /* <DEDUP_REMOVED lines=19> */
.L_x_3:
        /* <DEDUP_REMOVED lines=100> */
.L_x_4:
        /* <DEDUP_REMOVED lines=9> */
.L_x_9:


//--------------------- .text._Z16d_MatMul_simple1PKdPdS0_ --------------------------
	.section	.text._Z16d_MatMul_simple1PKdPdS0_,"ax",@progbits
	.align	128
        .global         _Z16d_MatMul_simple1PKdPdS0_
        .type           _Z16d_MatMul_simple1PKdPdS0_,@function
        .size           _Z16d_MatMul_simple1PKdPdS0_,(.L_x_10 - _Z16d_MatMul_simple1PKdPdS0_)
        .other          _Z16d_MatMul_simple1PKdPdS0_,@"STO_CUDA_ENTRY STV_DEFAULT"
_Z16d_MatMul_simple1PKdPdS0_:
.text._Z16d_MatMul_simple1PKdPdS0_:
[----:B------:R-:W-:Y:S01]  /*0000*/  LDC R1, c[0x0][0x37c] ;  /* 0x0000df00ff017b82 */ /* 0x000fe20000000800 */
[----:B------:R-:W0:Y:S07]  /*0010*/  S2R R2, SR_TID.X ;  /* 0x0000000000027919 */ /* 0x000e2e0000002100 */
[----:B------:R-:W0:Y:S01]  /*0020*/  S2UR UR6, SR_CTAID.X ;  /* 0x00000000000679c3 */ /* 0x000e220000002500 */
[----:B------:R-:W-:Y:S01]  /*0030*/  HFMA2 R0, -RZ, RZ, 0, 0 ;  /* 0x00000000ff007431 */ /* 0x000fe200000001ff */
[----:B------:R-:W-:Y:S01]  /*0040*/  CS2R R26, SRZ ;  /* 0x00000000001a7805 */ /* 0x000fe2000001ff00 */
[----:B------:R-:W1:Y:S05]  /*0050*/  LDCU.64 UR4, c[0x0][0x358] ;  /* 0x00006b00ff0477ac */ /* 0x000e6a0008000a00 */
[----:B------:R-:W0:Y:S02]  /*0060*/  LDC R15, c[0x0][0x360] ;  /* 0x0000d800ff0f7b82 */ /* 0x000e240000000800 */
[----:B01----:R-:W-:-:S07]  /*0070*/  IMAD R15, R15, UR6, R2 ;  /* 0x000000060f0f7c24 */ /* 0x003fce000f8e0202 */
.L_x_5:
[----:B------:R-:W0:Y:S01]  /*0080*/  LDC.64 R4, c[0x0][0x390] ;  /* 0x0000e400ff047b82 */ /* 0x000e220000000a00 */
[----:B------:R-:W-:-:S07]  /*0090*/  IMAD R7, R15, 0x6200, R0 ;  /* 0x000062000f077824 */ /* 0x000fce00078e0200 */
[----:B------:R-:W1:Y:S01]  /*00a0*/  LDC.64 R2, c[0x0][0x380] ;  /* 0x0000e000ff027b82 */ /* 0x000e620000000a00 */
[----:B0-----:R-:W-:-:S05]  /*00b0*/  IMAD.WIDE R4, R7, 0x8, R4 ;  /* 0x0000000807047825 */ /* 0x001fca00078e0204 */
[----:B------:R-:W2:Y:S01]  /*00c0*/  LDG.E.64 R8, desc[UR4][R4.64] ;  /* 0x0000000404087981 */ /* 0x000ea2000c1e1b00 */
[----:B-1----:R-:W-:-:S03]  /*00d0*/  IMAD.WIDE.U32 R2, R0, 0x8, R2 ;  /* 0x0000000800027825 */ /* 0x002fc600078e0002 */
[----:B------:R-:W3:Y:S04]  /*00e0*/  LDG.E.64 R10, desc[UR4][R4.64+0x8] ;  /* 0x00000804040a7981 */ /* 0x000ee8000c1e1b00 */
[----:B------:R-:W2:Y:S04]  /*00f0*/  LDG.E.64 R6, desc[UR4][R2.64] ;  /* 0x0000000402067981 */ /* 0x000ea8000c1e1b00 */
[----:B------:R-:W3:Y:S04]  /*0100*/  LDG.E.64 R12, desc[UR4][R2.64+0x8] ;  /* 0x00000804020c7981 */ /* 0x000ee8000c1e1b00 */
[----:B------:R-:W4:Y:S04]  /*0110*/  LDG.E.64 R20, desc[UR4][R4.64+0x10] ;  /* 0x0000100404147981 */ /* 0x000f28000c1e1b00 */
[----:B------:R-:W4:Y:S04]  /*0120*/  LDG.E.64 R22, desc[UR4][R2.64+0x10] ;  /* 0x0000100402167981 */ /* 0x000f28000c1e1b00 */
[----:B------:R-:W5:Y:S04]  /*0130*/  LDG.E.64 R16, desc[UR4][R4.64+0x18] ;  /* 0x0000180404107981 */ /* 0x000f68000c1e1b00 */
[----:B------:R-:W5:Y:S04]  /*0140*/  LDG.E.64 R18, desc[UR4][R2.64+0x18] ;  /* 0x0000180402127981 */ /* 0x000f68000c1e1b00 */
[----:B------:R-:W5:Y:S01]  /*0150*/  LDG.E.64 R28, desc[UR4][R2.64+0xff8] ;  /* 0x000ff804021c7981 */ /* 0x000f62000c1e1b00 */
[----:B--2---:R-:W-:-:S03]  /*0160*/  DFMA R26, R6, R8, R26 ;  /* 0x00000008061a722b */ /* 0x004fc6000000001a */
[----:B------:R-:W2:Y:S04]  /*0170*/  LDG.E.64 R6, desc[UR4][R4.64+0x20] ;  /* 0x0000200404067981 */ /* 0x000ea8000c1e1b00 */
[----:B------:R-:W2:Y:S01]  /*0180*/  LDG.E.64 R8, desc[UR4][R2.64+0x20] ;  /* 0x0000200402087981 */ /* 0x000ea2000c1e1b00 */
[----:B---3--:R-:W-:-:S03]  /*0190*/  DFMA R26, R12, R10, R26 ;  /* 0x0000000a0c1a722b */ /* 0x008fc6000000001a */
[----:B------:R-:W3:Y:S04]  /*01a0*/  LDG.E.64 R10, desc[UR4][R4.64+0x28] ;  /* 0x00002804040a7981 */ /* 0x000ee8000c1e1b00 */
[----:B------:R-:W3:Y:S01]  /*01b0*/  LDG.E.64 R12, desc[UR4][R2.64+0x28] ;  /* 0x00002804020c7981 */ /* 0x000ee2000c1e1b00 */
[----:B----4-:R-:W-:-:S03]  /*01c0*/  DFMA R26, R22, R20, R26 ;  /* 0x00000014161a722b */ /* 0x010fc6000000001a */
[----:B------:R-:W4:Y:S04]  /*01d0*/  LDG.E.64 R20, desc[UR4][R4.64+0x30] ;  /* 0x0000300404147981 */ /* 0x000f28000c1e1b00 */
[----:B------:R-:W4:Y:S01]  /*01e0*/  LDG.E.64 R22, desc[UR4][R2.64+0x30] ;  /* 0x0000300402167981 */ /* 0x000f22000c1e1b00 */
[----:B-----5:R-:W-:-:S03]  /*01f0*/  DFMA R26, R18, R16, R26 ;  /* 0x00000010121a722b */ /* 0x020fc6000000001a */
        /* <DEDUP_REMOVED lines=1510> */
[----:B------:R-:W4:Y:S04]  /*6060*/  LDG.E.64 R20, desc[UR4][R2.64+0xff0] ;  /* 0x000ff00402147981 */ /* 0x000f28000c1e1b00 */
[----:B------:R-:W4:Y:S01]  /*6070*/  LDG.E.64 R26, desc[UR4][R4.64+0xff8] ;  /* 0x000ff804041a7981 */ /* 0x000f22000c1e1b00 */
[----:B-----5:R-:W-:Y:S01]  /*6080*/  DFMA R16, R16, R18, R24 ;  /* 0x000000121010722b */ /* 0x020fe20000000018 */
[----:B------:R-:W-:-:S04]  /*6090*/  IADD3 R0, PT, PT, R0, 0x200, RZ ;  /* 0x0000020000007810 */ /* 0x000fc80007ffe0ff */
[----:B------:R-:W-:-:S03]  /*60a0*/  ISETP.NE.AND P0, PT, R0, 0x6200, PT ;  /* 0x000062000000780c */ /* 0x000fc60003f05270 */
[----:B--2---:R-:W-:-:S08]  /*60b0*/  DFMA R6, R6, R8, R16 ;  /* 0x000000080606722b */ /* 0x004fd00000000010 */
[----:B---3--:R-:W-:-:S08]  /*60c0*/  DFMA R6, R10, R12, R6 ;  /* 0x0000000c0a06722b */ /* 0x008fd00000000006 */
[----:B----4-:R-:W-:-:S08]  /*60d0*/  DFMA R6, R20, R22, R6 ;  /* 0x000000161406722b */ /* 0x010fd00000000006 */
[----:B------:R-:W-:Y:S01]  /*60e0*/  DFMA R26, R28, R26, R6 ;  /* 0x0000001a1c1a722b */ /* 0x000fe20000000006 */
[----:B------:R-:W-:Y:S10]  /*60f0*/  @P0 BRA `(.L_x_5) ;  /* 0xffffff9c00e00947 */ /* 0x000ff4000383ffff */
[----:B------:R-:W0:Y:S02]  /*6100*/  LDC.64 R2, c[0x0][0x388] ;  /* 0x0000e200ff027b82 */ /* 0x000e240000000a00 */
[----:B0-----:R-:W-:-:S05]  /*6110*/  IMAD.WIDE R2, R15, 0x8, R2 ;  /* 0x000000080f027825 */ /* 0x001fca00078e0202 */
[----:B------:R-:W-:Y:S01]  /*6120*/  STG.E.64 desc[UR4][R2.64], R26 ;  /* 0x0000001a02007986 */ /* 0x000fe2000c101b04 */
[----:B------:R-:W-:Y:S05]  /*6130*/  EXIT ;  /* 0x000000000000794d */ /* 0x000fea0003800000 */
.L_x_6:
        /* <DEDUP_REMOVED lines=12> */
.L_x_10:


//--------------------- .nv.shared.reserved.0     --------------------------
	.section	.nv.shared.reserved.0,"aw",@nobits
	.weak		__nv_reservedSMEM_offset_0_alias
	.size		__nv_reservedSMEM_offset_0_alias, 0, 64
	.other		__nv_reservedSMEM_offset_0_alias,@"STO_CUDA_RESERVED_SHARED STV_DEFAULT"
__nv_reservedSMEM_offset_0_alias:
	.zero		0
	.zero		64


//--------------------- .nv.shared._Z16d_MatMul_simple3PKdPdS0_ --------------------------
	.section	.nv.shared._Z16d_MatMul_simple3PKdPdS0_,"aw",@nobits
	.sectionflags	@""
	.align	8
.nv.shared._Z16d_MatMul_simple3PKdPdS0_:
	.zero		1280


//--------------------- .nv.shared._Z16d_MatMul_simple2PKdPdS0_ --------------------------
	.section	.nv.shared._Z16d_MatMul_simple2PKdPdS0_,"aw",@nobits
	.sectionflags	@""
	.align	8
.nv.shared._Z16d_MatMul_simple2PKdPdS0_:
	.zero		1280


//--------------------- .nv.constant0._Z6d_testPdS_ --------------------------
	.section	.nv.constant0._Z6d_testPdS_,"a",@progbits
	.sectionflags	@""
	.align	4
.nv.constant0._Z6d_testPdS_:
	.zero		912


//--------------------- .nv.constant0._Z16d_MatMul_simple3PKdPdS0_ --------------------------
	.section	.nv.constant0._Z16d_MatMul_simple3PKdPdS0_,"a",@progbits
	.sectionflags	@""
	.align	4
.nv.constant0._Z16d_MatMul_simple3PKdPdS0_:
	.zero		920


//--------------------- .nv.constant0._Z16d_MatMul_simple2PKdPdS0_ --------------------------
	.section	.nv.constant0._Z16d_MatMul_simple2PKdPdS0_,"a",@progbits
	.sectionflags	@""
	.align	4
.nv.constant0._Z16d_MatMul_simple2PKdPdS0_:
	.zero		920


//--------------------- .nv.constant0._Z16d_MatMul_simple1PKdPdS0_ --------------------------
	.section	.nv.constant0._Z16d_MatMul_simple1PKdPdS0_,"a",@progbits
	.sectionflags	@""
	.align	4
.nv.constant0._Z16d_MatMul_simple1PKdPdS0_:
	.zero		920


//--------------------- SYMBOLS --------------------------

	.type		.nv.reservedSmem.offset0,@object
	.size		.nv.reservedSmem.offset0,0x4
	.type		.nv.reservedSmem.cap,@object
	.size		.nv.reservedSmem.cap,0x4
